//
// Generated by NVIDIA NVVM Compiler
//
// Compiler Build ID: CL-36424714
// Cuda compilation tools, release 13.0, V13.0.88
// Based on NVVM 20.0.0
//

.version 9.0
.target sm_100
.address_size 64

	// .globl	_Z10box_filterPKhPhiii
.const .align 4 .u32 filterWidthConstant = 5;
.const .align 4 .b8 filterMatrixConstant[100];

.visible .entry _Z10box_filterPKhPhiii(
	.param .u64 .ptr .align 1 _Z10box_filterPKhPhiii_param_0,
	.param .u64 .ptr .align 1 _Z10box_filterPKhPhiii_param_1,
	.param .u32 _Z10box_filterPKhPhiii_param_2,
	.param .u32 _Z10box_filterPKhPhiii_param_3,
	.param .u32 _Z10box_filterPKhPhiii_param_4
)
{
	.reg .pred 	%p<31>;
	.reg .b16 	%rs<16>;
	.reg .b32 	%r<112>;
	.reg .b32 	%f<73>;
	.reg .b64 	%rd<59>;

	ld.param.u64 	%rd3, [_Z10box_filterPKhPhiii_param_0];
	ld.param.u64 	%rd2, [_Z10box_filterPKhPhiii_param_1];
	ld.param.u32 	%r26, [_Z10box_filterPKhPhiii_param_2];
	ld.param.u32 	%r24, [_Z10box_filterPKhPhiii_param_3];
	ld.param.u32 	%r25, [_Z10box_filterPKhPhiii_param_4];
	cvta.to.global.u64 	%rd1, %rd3;
	mov.u32 	%r27, %ctaid.x;
	mov.u32 	%r28, %ntid.x;
	mov.u32 	%r29, %tid.x;
	mad.lo.s32 	%r1, %r27, %r28, %r29;
	mov.u32 	%r30, %ctaid.y;
	mov.u32 	%r31, %ntid.y;
	mov.u32 	%r32, %tid.y;
	mad.lo.s32 	%r33, %r30, %r31, %r32;
	setp.ge.s32 	%p1, %r1, %r24;
	setp.ge.s32 	%p2, %r33, %r26;
	or.pred  	%p3, %p1, %p2;
	@%p3 bra 	$L__BB0_16;
	setp.lt.s32 	%p4, %r25, 1;
	mov.f32 	%f71, 0f00000000;
	@%p4 bra 	$L__BB0_15;
	shr.u32 	%r35, %r25, 1;
	sub.s32 	%r3, %r33, %r35;
	add.s32 	%r4, %r26, -1;
	sub.s32 	%r5, %r1, %r35;
	add.s32 	%r6, %r24, -1;
	and.b32  	%r7, %r25, 7;
	add.s32 	%r8, %r7, -1;
	and.b32  	%r9, %r25, 3;
	and.b32  	%r10, %r25, 2147483640;
	and.b32  	%r11, %r25, 1;
	mov.f32 	%f71, 0f00000000;
	mov.b32 	%r107, 0;
	mov.u64 	%rd52, filterMatrixConstant;
$L__BB0_3:
	setp.lt.u32 	%p5, %r25, 8;
	add.s32 	%r37, %r3, %r107;
	max.s32 	%r38, %r37, 0;
	setp.lt.s32 	%p6, %r38, %r26;
	selp.b32 	%r39, %r38, %r4, %p6;
	mul.lo.s32 	%r13, %r107, %r25;
	mul.lo.s32 	%r14, %r39, %r24;
	mov.b32 	%r110, 0;
	@%p5 bra 	$L__BB0_6;
	mov.b32 	%r108, 0;
$L__BB0_5:
	.pragma "nounroll";
	add.s32 	%r41, %r5, %r108;
	max.s32 	%r42, %r41, 0;
	setp.lt.s32 	%p7, %r42, %r24;
	selp.b32 	%r43, %r42, %r6, %p7;
	add.s32 	%r44, %r108, %r13;
	mul.wide.u32 	%rd4, %r44, 4;
	add.s64 	%rd6, %rd52, %rd4;
	ld.const.f32 	%f18, [%rd6];
	add.s32 	%r45, %r43, %r14;
	cvt.s64.s32 	%rd7, %r45;
	add.s64 	%rd8, %rd1, %rd7;
	ld.global.u8 	%rs1, [%rd8];
	cvt.rn.f32.u16 	%f19, %rs1;
	fma.rn.f32 	%f20, %f18, %f19, %f71;
	add.s32 	%r46, %r41, 1;
	max.s32 	%r47, %r46, 0;
	setp.lt.s32 	%p8, %r47, %r24;
	selp.b32 	%r48, %r47, %r6, %p8;
	ld.const.f32 	%f21, [%rd6+4];
	add.s32 	%r49, %r48, %r14;
	cvt.s64.s32 	%rd9, %r49;
	add.s64 	%rd10, %rd1, %rd9;
	ld.global.u8 	%rs2, [%rd10];
	cvt.rn.f32.u16 	%f22, %rs2;
	fma.rn.f32 	%f23, %f21, %f22, %f20;
	add.s32 	%r50, %r41, 2;
	max.s32 	%r51, %r50, 0;
	setp.lt.s32 	%p9, %r51, %r24;
	selp.b32 	%r52, %r51, %r6, %p9;
	ld.const.f32 	%f24, [%rd6+8];
	add.s32 	%r53, %r52, %r14;
	cvt.s64.s32 	%rd11, %r53;
	add.s64 	%rd12, %rd1, %rd11;
	ld.global.u8 	%rs3, [%rd12];
	cvt.rn.f32.u16 	%f25, %rs3;
	fma.rn.f32 	%f26, %f24, %f25, %f23;
	add.s32 	%r54, %r41, 3;
	max.s32 	%r55, %r54, 0;
	setp.lt.s32 	%p10, %r55, %r24;
	selp.b32 	%r56, %r55, %r6, %p10;
	ld.const.f32 	%f27, [%rd6+12];
	add.s32 	%r57, %r56, %r14;
	cvt.s64.s32 	%rd13, %r57;
	add.s64 	%rd14, %rd1, %rd13;
	ld.global.u8 	%rs4, [%rd14];
	cvt.rn.f32.u16 	%f28, %rs4;
	fma.rn.f32 	%f29, %f27, %f28, %f26;
	add.s32 	%r58, %r41, 4;
	max.s32 	%r59, %r58, 0;
	setp.lt.s32 	%p11, %r59, %r24;
	selp.b32 	%r60, %r59, %r6, %p11;
	ld.const.f32 	%f30, [%rd6+16];
	add.s32 	%r61, %r60, %r14;
	cvt.s64.s32 	%rd15, %r61;
	add.s64 	%rd16, %rd1, %rd15;
	ld.global.u8 	%rs5, [%rd16];
	cvt.rn.f32.u16 	%f31, %rs5;
	fma.rn.f32 	%f32, %f30, %f31, %f29;
	add.s32 	%r62, %r41, 5;
	max.s32 	%r63, %r62, 0;
	setp.lt.s32 	%p12, %r63, %r24;
	selp.b32 	%r64, %r63, %r6, %p12;
	ld.const.f32 	%f33, [%rd6+20];
	add.s32 	%r65, %r64, %r14;
	cvt.s64.s32 	%rd17, %r65;
	add.s64 	%rd18, %rd1, %rd17;
	ld.global.u8 	%rs6, [%rd18];
	cvt.rn.f32.u16 	%f34, %rs6;
	fma.rn.f32 	%f35, %f33, %f34, %f32;
	add.s32 	%r66, %r41, 6;
	max.s32 	%r67, %r66, 0;
	setp.lt.s32 	%p13, %r67, %r24;
	selp.b32 	%r68, %r67, %r6, %p13;
	ld.const.f32 	%f36, [%rd6+24];
	add.s32 	%r69, %r68, %r14;
	cvt.s64.s32 	%rd19, %r69;
	add.s64 	%rd20, %rd1, %rd19;
	ld.global.u8 	%rs7, [%rd20];
	cvt.rn.f32.u16 	%f37, %rs7;
	fma.rn.f32 	%f38, %f36, %f37, %f35;
	add.s32 	%r70, %r41, 7;
	max.s32 	%r71, %r70, 0;
	setp.lt.s32 	%p14, %r71, %r24;
	selp.b32 	%r72, %r71, %r6, %p14;
	ld.const.f32 	%f39, [%rd6+28];
	add.s32 	%r73, %r72, %r14;
	cvt.s64.s32 	%rd21, %r73;
	add.s64 	%rd22, %rd1, %rd21;
	ld.global.u8 	%rs8, [%rd22];
	cvt.rn.f32.u16 	%f40, %rs8;
	fma.rn.f32 	%f71, %f39, %f40, %f38;
	add.s32 	%r108, %r108, 8;
	setp.ne.s32 	%p15, %r108, %r10;
	mov.u32 	%r110, %r10;
	@%p15 bra 	$L__BB0_5;
$L__BB0_6:
	setp.eq.s32 	%p16, %r7, 0;
	@%p16 bra 	$L__BB0_14;
	setp.lt.u32 	%p17, %r8, 3;
	@%p17 bra 	$L__BB0_9;
	add.s32 	%r74, %r5, %r110;
	max.s32 	%r75, %r74, 0;
	setp.lt.s32 	%p18, %r75, %r24;
	selp.b32 	%r76, %r75, %r6, %p18;
	add.s32 	%r77, %r110, %r13;
	mul.wide.u32 	%rd23, %r77, 4;
	add.s64 	%rd25, %rd52, %rd23;
	ld.const.f32 	%f42, [%rd25];
	add.s32 	%r78, %r76, %r14;
	cvt.s64.s32 	%rd26, %r78;
	add.s64 	%rd27, %rd1, %rd26;
	ld.global.u8 	%rs9, [%rd27];
	cvt.rn.f32.u16 	%f43, %rs9;
	fma.rn.f32 	%f44, %f42, %f43, %f71;
	add.s32 	%r79, %r74, 1;
	max.s32 	%r80, %r79, 0;
	setp.lt.s32 	%p19, %r80, %r24;
	selp.b32 	%r81, %r80, %r6, %p19;
	cvt.u64.u32 	%rd28, %r13;
	cvt.u64.u32 	%rd29, %r110;
	add.s64 	%rd30, %rd29, %rd28;
	shl.b64 	%rd31, %rd30, 2;
	add.s64 	%rd32, %rd52, %rd31;
	ld.const.f32 	%f45, [%rd32+4];
	add.s32 	%r82, %r81, %r14;
	cvt.s64.s32 	%rd33, %r82;
	add.s64 	%rd34, %rd1, %rd33;
	ld.global.u8 	%rs10, [%rd34];
	cvt.rn.f32.u16 	%f46, %rs10;
	fma.rn.f32 	%f47, %f45, %f46, %f44;
	add.s32 	%r83, %r74, 2;
	max.s32 	%r84, %r83, 0;
	setp.lt.s32 	%p20, %r84, %r24;
	selp.b32 	%r85, %r84, %r6, %p20;
	ld.const.f32 	%f48, [%rd32+8];
	add.s32 	%r86, %r85, %r14;
	cvt.s64.s32 	%rd35, %r86;
	add.s64 	%rd36, %rd1, %rd35;
	ld.global.u8 	%rs11, [%rd36];
	cvt.rn.f32.u16 	%f49, %rs11;
	fma.rn.f32 	%f50, %f48, %f49, %f47;
	add.s32 	%r87, %r74, 3;
	max.s32 	%r88, %r87, 0;
	setp.lt.s32 	%p21, %r88, %r24;
	selp.b32 	%r89, %r88, %r6, %p21;
	ld.const.f32 	%f51, [%rd32+12];
	add.s32 	%r90, %r89, %r14;
	cvt.s64.s32 	%rd37, %r90;
	add.s64 	%rd38, %rd1, %rd37;
	ld.global.u8 	%rs12, [%rd38];
	cvt.rn.f32.u16 	%f52, %rs12;
	fma.rn.f32 	%f71, %f51, %f52, %f50;
	add.s32 	%r110, %r110, 4;
$L__BB0_9:
	setp.eq.s32 	%p22, %r9, 0;
	@%p22 bra 	$L__BB0_14;
	setp.eq.s32 	%p23, %r9, 1;
	@%p23 bra 	$L__BB0_12;
	add.s32 	%r91, %r5, %r110;
	max.s32 	%r92, %r91, 0;
	setp.lt.s32 	%p24, %r92, %r24;
	selp.b32 	%r93, %r92, %r6, %p24;
	add.s32 	%r94, %r110, %r13;
	mul.wide.u32 	%rd39, %r94, 4;
	add.s64 	%rd41, %rd52, %rd39;
	ld.const.f32 	%f54, [%rd41];
	add.s32 	%r95, %r93, %r14;
	cvt.s64.s32 	%rd42, %r95;
	add.s64 	%rd43, %rd1, %rd42;
	ld.global.u8 	%rs13, [%rd43];
	cvt.rn.f32.u16 	%f55, %rs13;
	fma.rn.f32 	%f56, %f54, %f55, %f71;
	add.s32 	%r96, %r91, 1;
	max.s32 	%r97, %r96, 0;
	setp.lt.s32 	%p25, %r97, %r24;
	selp.b32 	%r98, %r97, %r6, %p25;
	cvt.u64.u32 	%rd44, %r13;
	cvt.u64.u32 	%rd45, %r110;
	add.s64 	%rd46, %rd45, %rd44;
	shl.b64 	%rd47, %rd46, 2;
	add.s64 	%rd48, %rd52, %rd47;
	ld.const.f32 	%f57, [%rd48+4];
	add.s32 	%r99, %r98, %r14;
	cvt.s64.s32 	%rd49, %r99;
	add.s64 	%rd50, %rd1, %rd49;
	ld.global.u8 	%rs14, [%rd50];
	cvt.rn.f32.u16 	%f58, %rs14;
	fma.rn.f32 	%f71, %f57, %f58, %f56;
	add.s32 	%r110, %r110, 2;
$L__BB0_12:
	setp.eq.s32 	%p26, %r11, 0;
	@%p26 bra 	$L__BB0_14;
	add.s32 	%r100, %r5, %r110;
	max.s32 	%r101, %r100, 0;
	setp.lt.s32 	%p27, %r101, %r24;
	selp.b32 	%r102, %r101, %r6, %p27;
	add.s32 	%r103, %r110, %r13;
	mul.wide.u32 	%rd51, %r103, 4;
	add.s64 	%rd53, %rd52, %rd51;
	ld.const.f32 	%f59, [%rd53];
	add.s32 	%r104, %r102, %r14;
	cvt.s64.s32 	%rd54, %r104;
	add.s64 	%rd55, %rd1, %rd54;
	ld.global.u8 	%rs15, [%rd55];
	cvt.rn.f32.u16 	%f60, %rs15;
	fma.rn.f32 	%f71, %f59, %f60, %f71;
$L__BB0_14:
	add.s32 	%r107, %r107, 1;
	setp.ne.s32 	%p28, %r107, %r25;
	@%p28 bra 	$L__BB0_3;
$L__BB0_15:
	setp.lt.f32 	%p29, %f71, 0f00000000;
	selp.f32 	%f61, 0f00000000, %f71, %p29;
	setp.gt.f32 	%p30, %f61, 0f437F0000;
	selp.f32 	%f62, 0f437F0000, %f61, %p30;
	cvt.rzi.u32.f32 	%r105, %f62;
	mad.lo.s32 	%r106, %r24, %r33, %r1;
	cvt.s64.s32 	%rd56, %r106;
	cvta.to.global.u64 	%rd57, %rd2;
	add.s64 	%rd58, %rd57, %rd56;
	st.global.u8 	[%rd58], %r105;
$L__BB0_16:
	ret;

}
	// .globl	_Z16separateChannelsPK6uchar4iiPhS2_S2_
.visible .entry _Z16separateChannelsPK6uchar4iiPhS2_S2_(
	.param .u64 .ptr .align 1 _Z16separateChannelsPK6uchar4iiPhS2_S2__param_0,
	.param .u32 _Z16separateChannelsPK6uchar4iiPhS2_S2__param_1,
	.param .u32 _Z16separateChannelsPK6uchar4iiPhS2_S2__param_2,
	.param .u64 .ptr .align 1 _Z16separateChannelsPK6uchar4iiPhS2_S2__param_3,
	.param .u64 .ptr .align 1 _Z16separateChannelsPK6uchar4iiPhS2_S2__param_4,
	.param .u64 .ptr .align 1 _Z16separateChannelsPK6uchar4iiPhS2_S2__param_5
)
{
	.reg .pred 	%p<4>;
	.reg .b16 	%rs<4>;
	.reg .b32 	%r<14>;
	.reg .b64 	%rd<15>;

	ld.param.u64 	%rd1, [_Z16separateChannelsPK6uchar4iiPhS2_S2__param_0];
	ld.param.u32 	%r2, [_Z16separateChannelsPK6uchar4iiPhS2_S2__param_1];
	ld.param.u32 	%r4, [_Z16separateChannelsPK6uchar4iiPhS2_S2__param_2];
	ld.param.u64 	%rd2, [_Z16separateChannelsPK6uchar4iiPhS2_S2__param_3];
	ld.param.u64 	%rd3, [_Z16separateChannelsPK6uchar4iiPhS2_S2__param_4];
	ld.param.u64 	%rd4, [_Z16separateChannelsPK6uchar4iiPhS2_S2__param_5];
	mov.u32 	%r5, %ctaid.x;
	mov.u32 	%r6, %ntid.x;
	mov.u32 	%r7, %tid.x;
	mad.lo.s32 	%r8, %r5, %r6, %r7;
	mov.u32 	%r9, %ctaid.y;
	mov.u32 	%r10, %ntid.y;
	mov.u32 	%r11, %tid.y;
	mad.lo.s32 	%r12, %r9, %r10, %r11;
	mad.lo.s32 	%r1, %r4, %r12, %r8;
	setp.ge.s32 	%p1, %r8, %r4;
	setp.ge.s32 	%p2, %r12, %r2;
	or.pred  	%p3, %p1, %p2;
	@%p3 bra 	$L__BB1_2;
	cvta.to.global.u64 	%rd5, %rd1;
	cvta.to.global.u64 	%rd6, %rd2;
	cvta.to.global.u64 	%rd7, %rd3;
	cvta.to.global.u64 	%rd8, %rd4;
	cvt.s64.s32 	%rd9, %r1;
	mul.wide.s32 	%rd10, %r1, 4;
	add.s64 	%rd11, %rd5, %rd10;
	ld.global.u8 	%rs1, [%rd11];
	add.s64 	%rd12, %rd6, %rd9;
	st.global.u8 	[%rd12], %rs1;
	ld.global.u8 	%rs2, [%rd11+1];
	add.s64 	%rd13, %rd7, %rd9;
	st.global.u8 	[%rd13], %rs2;
	ld.global.u8 	%rs3, [%rd11+2];
	add.s64 	%rd14, %rd8, %rd9;
	st.global.u8 	[%rd14], %rs3;
$L__BB1_2:
	ret;

}
	// .globl	_Z17recombineChannelsPKhS0_S0_P6uchar4ii
.visible .entry _Z17recombineChannelsPKhS0_S0_P6uchar4ii(
	.param .u64 .ptr .align 1 _Z17recombineChannelsPKhS0_S0_P6uchar4ii_param_0,
	.param .u64 .ptr .align 1 _Z17recombineChannelsPKhS0_S0_P6uchar4ii_param_1,
	.param .u64 .ptr .align 1 _Z17recombineChannelsPKhS0_S0_P6uchar4ii_param_2,
	.param .u64 .ptr .align 1 _Z17recombineChannelsPKhS0_S0_P6uchar4ii_param_3,
	.param .u32 _Z17recombineChannelsPKhS0_S0_P6uchar4ii_param_4,
	.param .u32 _Z17recombineChannelsPKhS0_S0_P6uchar4ii_param_5
)
{
	.reg .pred 	%p<4>;
	.reg .b32 	%r<20>;
	.reg .b64 	%rd<15>;

	ld.param.u64 	%rd1, [_Z17recombineChannelsPKhS0_S0_P6uchar4ii_param_0];
	ld.param.u64 	%rd2, [_Z17recombineChannelsPKhS0_S0_P6uchar4ii_param_1];
	ld.param.u64 	%rd3, [_Z17recombineChannelsPKhS0_S0_P6uchar4ii_param_2];
	ld.param.u64 	%rd4, [_Z17recombineChannelsPKhS0_S0_P6uchar4ii_param_3];
	ld.param.u32 	%r2, [_Z17recombineChannelsPKhS0_S0_P6uchar4ii_param_4];
	ld.param.u32 	%r4, [_Z17recombineChannelsPKhS0_S0_P6uchar4ii_param_5];
	mov.u32 	%r5, %ctaid.x;
	mov.u32 	%r6, %ntid.x;
	mov.u32 	%r7, %tid.x;
	mad.lo.s32 	%r8, %r5, %r6, %r7;
	mov.u32 	%r9, %ctaid.y;
	mov.u32 	%r10, %ntid.y;
	mov.u32 	%r11, %tid.y;
	mad.lo.s32 	%r12, %r9, %r10, %r11;
	mad.lo.s32 	%r1, %r4, %r12, %r8;
	setp.ge.s32 	%p1, %r8, %r4;
	setp.ge.s32 	%p2, %r12, %r2;
	or.pred  	%p3, %p1, %p2;
	@%p3 bra 	$L__BB2_2;
	cvta.to.global.u64 	%rd5, %rd1;
	cvta.to.global.u64 	%rd6, %rd2;
	cvta.to.global.u64 	%rd7, %rd3;
	cvta.to.global.u64 	%rd8, %rd4;
	cvt.s64.s32 	%rd9, %r1;
	add.s64 	%rd10, %rd5, %rd9;
	add.s64 	%rd11, %rd6, %rd9;
	add.s64 	%rd12, %rd7, %rd9;
	mul.wide.s32 	%rd13, %r1, 4;
	add.s64 	%rd14, %rd8, %rd13;
	ld.global.u8 	%r14, [%rd11];
	ld.global.u8 	%r15, [%rd10];
	prmt.b32 	%r16, %r15, %r14, 0x3340U;
	ld.global.u8 	%r17, [%rd12];
	prmt.b32 	%r18, %r17, 65535, 0x3340U;
	prmt.b32 	%r19, %r16, %r18, 0x5410U;
	st.global.u32 	[%rd14], %r19;
$L__BB2_2:
	ret;

}


// ===== COMPILED SASS (sm_100) =====

	.target	sm_100

	.elftype	@"ET_EXEC"


//--------------------- .note.nv.tkinfo           --------------------------
	.section	.note.nv.tkinfo,"",@"SHT_NOTE"
	.sectionflags	@"SHF_NOTE_NV_TKINFO"
	.tkinfo
        /*0018*/ 	.word	0x00000002
        /*0030*/ 	.string	""
        /*0030*/ 	.string	"ptxas"
        /*0030*/ 	.string	"Cuda compilation tools, release 13.0, V13.0.88"
        /*0030*/ 	.string	"Build cuda_13.0.r13.0/compiler.36424714_0"
        /*0030*/ 	.string	"-arch sm_100 -m 64 "



//--------------------- .note.nv.cuinfo           --------------------------
	.section	.note.nv.cuinfo,"",@"SHT_NOTE"
	.sectionflags	@"SHF_NOTE_NV_CUINFO"
        /*0018*/ 	.short	0x0002
        /*001a*/ 	.short	0x0064
        /*001c*/ 	.short	0x0082
	.zero		2


//--------------------- .nv.info                  --------------------------
	.section	.nv.info,"",@"SHT_CUDA_INFO"
	.align	4


	//----- nvinfo : EIATTR_REGCOUNT
	.align		4
        /*0000*/ 	.byte	0x04, 0x2f
        /*0002*/ 	.short	(.L_3 - .L_2)
	.align		4
.L_2:
        /*0004*/ 	.word	index@(_Z10box_filterPKhPhiii)
        /*0008*/ 	.word	0x00000018


	//----- nvinfo : EIATTR_FRAME_SIZE
	.align		4
.L_3:
        /*000c*/ 	.byte	0x04, 0x11
        /*000e*/ 	.short	(.L_5 - .L_4)
	.align		4
.L_4:
        /*0010*/ 	.word	index@(_Z10box_filterPKhPhiii)
        /*0014*/ 	.word	0x00000000


	//----- nvinfo : EIATTR_REGCOUNT
	.align		4
.L_5:
        /*0018*/ 	.byte	0x04, 0x2f
        /*001a*/ 	.short	(.L_7 - .L_6)
	.align		4
.L_6:
        /*001c*/ 	.word	index@(_Z16separateChannelsPK6uchar4iiPhS2_S2_)
        /*0020*/ 	.word	0x00000012


	//----- nvinfo : EIATTR_FRAME_SIZE
	.align		4
.L_7:
        /*0024*/ 	.byte	0x04, 0x11
        /*0026*/ 	.short	(.L_9 - .L_8)
	.align		4
.L_8:
        /*0028*/ 	.word	index@(_Z16separateChannelsPK6uchar4iiPhS2_S2_)
        /*002c*/ 	.word	0x00000000


	//----- nvinfo : EIATTR_REGCOUNT
	.align		4
.L_9:
        /*0030*/ 	.byte	0x04, 0x2f
        /*0032*/ 	.short	(.L_11 - .L_10)
	.align		4
.L_10:
        /*0034*/ 	.word	index@(_Z17recombineChannelsPKhS0_S0_P6uchar4ii)
        /*0038*/ 	.word	0x00000010


	//----- nvinfo : EIATTR_FRAME_SIZE
	.align		4
.L_11:
        /*003c*/ 	.byte	0x04, 0x11
        /*003e*/ 	.short	(.L_13 - .L_12)
	.align		4
.L_12:
        /*0040*/ 	.word	index@(_Z17recombineChannelsPKhS0_S0_P6uchar4ii)
        /*0044*/ 	.word	0x00000000


	//----- nvinfo : EIATTR_MIN_STACK_SIZE
	.align		4
.L_13:
        /*0048*/ 	.byte	0x04, 0x12
        /*004a*/ 	.short	(.L_15 - .L_14)
	.align		4
.L_14:
        /*004c*/ 	.word	index@(_Z17recombineChannelsPKhS0_S0_P6uchar4ii)
        /*0050*/ 	.word	0x00000000


	//----- nvinfo : EIATTR_MIN_STACK_SIZE
	.align		4
.L_15:
        /*0054*/ 	.byte	0x04, 0x12
        /*0056*/ 	.short	(.L_17 - .L_16)
	.align		4
.L_16:
        /*0058*/ 	.word	index@(_Z16separateChannelsPK6uchar4iiPhS2_S2_)
        /*005c*/ 	.word	0x00000000


	//----- nvinfo : EIATTR_MIN_STACK_SIZE
	.align		4
.L_17:
        /*0060*/ 	.byte	0x04, 0x12
        /*0062*/ 	.short	(.L_19 - .L_18)
	.align		4
.L_18:
        /*0064*/ 	.word	index@(_Z10box_filterPKhPhiii)
        /*0068*/ 	.word	0x00000000
.L_19:


//--------------------- .nv.compat                --------------------------
	.section	.nv.compat,"",@"SHT_CUDA_COMPAT_INFO"
	.align	4
        /*0000*/ 	.byte	0x02, 0x09, 0x00, 0x00, 0x02, 0x02, 0x01, 0x00, 0x02, 0x05, 0x05, 0x00, 0x03, 0x07, 0x01, 0x01
        /*0010*/ 	.byte	0x02, 0x03, 0x00, 0x00, 0x02, 0x06, 0x01, 0x00, 0x04, 0x0b, 0x08, 0x00, 0x09, 0x00, 0x00, 0x00
        /*0020*/ 	.byte	0x00, 0x00, 0x00, 0x00


//--------------------- .nv.info._Z17recombineChannelsPKhS0_S0_P6uchar4ii --------------------------
	.section	.nv.info._Z17recombineChannelsPKhS0_S0_P6uchar4ii,"",@"SHT_CUDA_INFO"
	.sectionflags	@""
	.align	4


	//----- nvinfo : EIATTR_CUDA_API_VERSION
	.align		4
        /*0000*/ 	.byte	0x04, 0x37
        /*0002*/ 	.short	(.L_21 - .L_20)
.L_20:
        /*0004*/ 	.word	0x00000082


	//----- nvinfo : EIATTR_KPARAM_INFO
	.align		4
.L_21:
        /*0008*/ 	.byte	0x04, 0x17
        /*000a*/ 	.short	(.L_23 - .L_22)
.L_22:
        /*000c*/ 	.word	0x00000000
        /*0010*/ 	.short	0x0005
        /*0012*/ 	.short	0x0024
        /*0014*/ 	.byte	0x00, 0xf0, 0x11, 0x00


	//----- nvinfo : EIATTR_KPARAM_INFO
	.align		4
.L_23:
        /*0018*/ 	.byte	0x04, 0x17
        /*001a*/ 	.short	(.L_25 - .L_24)
.L_24:
        /*001c*/ 	.word	0x00000000
        /*0020*/ 	.short	0x0004
        /*0022*/ 	.short	0x0020
        /*0024*/ 	.byte	0x00, 0xf0, 0x11, 0x00


	//----- nvinfo : EIATTR_KPARAM_INFO
	.align		4
.L_25:
        /*0028*/ 	.byte	0x04, 0x17
        /*002a*/ 	.short	(.L_27 - .L_26)
.L_26:
        /*002c*/ 	.word	0x00000000
        /*0030*/ 	.short	0x0003
        /*0032*/ 	.short	0x0018
        /*0034*/ 	.byte	0x00, 0xf5, 0x21, 0x00


	//----- nvinfo : EIATTR_KPARAM_INFO
	.align		4
.L_27:
        /*0038*/ 	.byte	0x04, 0x17
        /*003a*/ 	.short	(.L_29 - .L_28)
.L_28:
        /*003c*/ 	.word	0x00000000
        /*0040*/ 	.short	0x0002
        /*0042*/ 	.short	0x0010
        /*0044*/ 	.byte	0x00, 0xf5, 0x21, 0x00


	//----- nvinfo : EIATTR_KPARAM_INFO
	.align		4
.L_29:
        /*0048*/ 	.byte	0x04, 0x17
        /*004a*/ 	.short	(.L_31 - .L_30)
.L_30:
        /*004c*/ 	.word	0x00000000
        /*0050*/ 	.short	0x0001
        /*0052*/ 	.short	0x0008
        /*0054*/ 	.byte	0x00, 0xf5, 0x21, 0x00


	//----- nvinfo : EIATTR_KPARAM_INFO
	.align		4
.L_31:
        /*0058*/ 	.byte	0x04, 0x17
        /*005a*/ 	.short	(.L_33 - .L_32)
.L_32:
        /*005c*/ 	.word	0x00000000
        /*0060*/ 	.short	0x0000
        /*0062*/ 	.short	0x0000
        /*0064*/ 	.byte	0x00, 0xf5, 0x21, 0x00


	//----- nvinfo : EIATTR_SPARSE_MMA_MASK
	.align		4
.L_33:
        /*0068*/ 	.byte	0x03, 0x50
        /*006a*/ 	.short	0x0000


	//----- nvinfo : EIATTR_MAXREG_COUNT
	.align		4
        /*006c*/ 	.byte	0x03, 0x1b
        /*006e*/ 	.short	0x00ff


	//----- nvinfo : EIATTR_MERCURY_ISA_VERSION
	.align		4
        /*0070*/ 	.byte	0x03, 0x5f
        /*0072*/ 	.short	0x0101


	//----- nvinfo : EIATTR_VRC_CTA_INIT_COUNT
	.align		4
        /*0074*/ 	.byte	0x02, 0x4a
	.zero		1
	.zero		1


	//----- nvinfo : EIATTR_EXIT_INSTR_OFFSETS
	.align		4
        /*0078*/ 	.byte	0x04, 0x1c
        /*007a*/ 	.short	(.L_35 - .L_34)


	//   ....[0]....
.L_34:
        /*007c*/ 	.word	0x000000d0


	//   ....[1]....
        /*0080*/ 	.word	0x00000230


	//----- nvinfo : EIATTR_CBANK_PARAM_SIZE
	.align		4
.L_35:
        /*0084*/ 	.byte	0x03, 0x19
        /*0086*/ 	.short	0x0028


	//----- nvinfo : EIATTR_PARAM_CBANK
	.align		4
        /*0088*/ 	.byte	0x04, 0x0a
        /*008a*/ 	.short	(.L_37 - .L_36)
	.align		4
.L_36:
        /*008c*/ 	.word	index@(.nv.constant0._Z17recombineChannelsPKhS0_S0_P6uchar4ii)
        /*0090*/ 	.short	0x0380
        /*0092*/ 	.short	0x0028


	//----- nvinfo : EIATTR_SW_WAR
	.align		4
.L_37:
        /*0094*/ 	.byte	0x04, 0x36
        /*0096*/ 	.short	(.L_39 - .L_38)
.L_38:
        /*0098*/ 	.word	0x00000008
.L_39:


//--------------------- .nv.info._Z16separateChannelsPK6uchar4iiPhS2_S2_ --------------------------
	.section	.nv.info._Z16separateChannelsPK6uchar4iiPhS2_S2_,"",@"SHT_CUDA_INFO"
	.sectionflags	@""
	.align	4


	//----- nvinfo : EIATTR_CUDA_API_VERSION
	.align		4
        /*0000*/ 	.byte	0x04, 0x37
        /*0002*/ 	.short	(.L_41 - .L_40)
.L_40:
        /*0004*/ 	.word	0x00000082


	//----- nvinfo : EIATTR_KPARAM_INFO
	.align		4
.L_41:
        /*0008*/ 	.byte	0x04, 0x17
        /*000a*/ 	.short	(.L_43 - .L_42)
.L_42:
        /*000c*/ 	.word	0x00000000
        /*0010*/ 	.short	0x0005
        /*0012*/ 	.short	0x0020
        /*0014*/ 	.byte	0x00, 0xf5, 0x21, 0x00


	//----- nvinfo : EIATTR_KPARAM_INFO
	.align		4
.L_43:
        /*0018*/ 	.byte	0x04, 0x17
        /*001a*/ 	.short	(.L_45 - .L_44)
.L_44:
        /*001c*/ 	.word	0x00000000
        /*0020*/ 	.short	0x0004
        /*0022*/ 	.short	0x0018
        /*0024*/ 	.byte	0x00, 0xf5, 0x21, 0x00


	//----- nvinfo : EIATTR_KPARAM_INFO
	.align		4
.L_45:
        /*0028*/ 	.byte	0x04, 0x17
        /*002a*/ 	.short	(.L_47 - .L_46)
.L_46:
        /*002c*/ 	.word	0x00000000
        /*0030*/ 	.short	0x0003
        /*0032*/ 	.short	0x0010
        /*0034*/ 	.byte	0x00, 0xf5, 0x21, 0x00


	//----- nvinfo : EIATTR_KPARAM_INFO
	.align		4
.L_47:
        /*0038*/ 	.byte	0x04, 0x17
        /*003a*/ 	.short	(.L_49 - .L_48)
.L_48:
        /*003c*/ 	.word	0x00000000
        /*0040*/ 	.short	0x0002
        /*0042*/ 	.short	0x000c
        /*0044*/ 	.byte	0x00, 0xf0, 0x11, 0x00


	//----- nvinfo : EIATTR_KPARAM_INFO
	.align		4
.L_49:
        /*0048*/ 	.byte	0x04, 0x17
        /*004a*/ 	.short	(.L_51 - .L_50)
.L_50:
        /*004c*/ 	.word	0x00000000
        /*0050*/ 	.short	0x0001
        /*0052*/ 	.short	0x0008
        /*0054*/ 	.byte	0x00, 0xf0, 0x11, 0x00


	//----- nvinfo : EIATTR_KPARAM_INFO
	.align		4
.L_51:
        /*0058*/ 	.byte	0x04, 0x17
        /*005a*/ 	.short	(.L_53 - .L_52)
.L_52:
        /*005c*/ 	.word	0x00000000
        /*0060*/ 	.short	0x0000
        /*0062*/ 	.short	0x0000
        /*0064*/ 	.byte	0x00, 0xf5, 0x21, 0x00


	//----- nvinfo : EIATTR_SPARSE_MMA_MASK
	.align		4
.L_53:
        /*0068*/ 	.byte	0x03, 0x50
        /*006a*/ 	.short	0x0000


	//----- nvinfo : EIATTR_MAXREG_COUNT
	.align		4
        /*006c*/ 	.byte	0x03, 0x1b
        /*006e*/ 	.short	0x00ff


	//----- nvinfo : EIATTR_MERCURY_ISA_VERSION
	.align		4
        /*0070*/ 	.byte	0x03, 0x5f
        /*0072*/ 	.short	0x0101


	//----- nvinfo : EIATTR_VRC_CTA_INIT_COUNT
	.align		4
        /*0074*/ 	.byte	0x02, 0x4a
	.zero		1
	.zero		1


	//----- nvinfo : EIATTR_EXIT_INSTR_OFFSETS
	.align		4
        /*0078*/ 	.byte	0x04, 0x1c
        /*007a*/ 	.short	(.L_55 - .L_54)


	//   ....[0]....
.L_54:
        /*007c*/ 	.word	0x000000d0


	//   ....[1]....
        /*0080*/ 	.word	0x00000200


	//----- nvinfo : EIATTR_CBANK_PARAM_SIZE
	.align		4
.L_55:
        /*0084*/ 	.byte	0x03, 0x19
        /*0086*/ 	.short	0x0028


	//----- nvinfo : EIATTR_PARAM_CBANK
	.align		4
        /*0088*/ 	.byte	0x04, 0x0a
        /*008a*/ 	.short	(.L_57 - .L_56)
	.align		4
.L_56:
        /*008c*/ 	.word	index@(.nv.constant0._Z16separateChannelsPK6uchar4iiPhS2_S2_)
        /*0090*/ 	.short	0x0380
        /*0092*/ 	.short	0x0028


	//----- nvinfo : EIATTR_SW_WAR
	.align		4
.L_57:
        /*0094*/ 	.byte	0x04, 0x36
        /*0096*/ 	.short	(.L_59 - .L_58)
.L_58:
        /*0098*/ 	.word	0x00000008
.L_59:


//--------------------- .nv.info._Z10box_filterPKhPhiii --------------------------
	.section	.nv.info._Z10box_filterPKhPhiii,"",@"SHT_CUDA_INFO"
	.sectionflags	@""
	.align	4


	//----- nvinfo : EIATTR_CUDA_API_VERSION
	.align		4
        /*0000*/ 	.byte	0x04, 0x37
        /*0002*/ 	.short	(.L_61 - .L_60)
.L_60:
        /*0004*/ 	.word	0x00000082


	//----- nvinfo : EIATTR_KPARAM_INFO
	.align		4
.L_61:
        /*0008*/ 	.byte	0x04, 0x17
        /*000a*/ 	.short	(.L_63 - .L_62)
.L_62:
        /*000c*/ 	.word	0x00000000
        /*0010*/ 	.short	0x0004
        /*0012*/ 	.short	0x0018
        /*0014*/ 	.byte	0x00, 0xf0, 0x11, 0x00


	//----- nvinfo : EIATTR_KPARAM_INFO
	.align		4
.L_63:
        /*0018*/ 	.byte	0x04, 0x17
        /*001a*/ 	.short	(.L_65 - .L_64)
.L_64:
        /*001c*/ 	.word	0x00000000
        /*0020*/ 	.short	0x0003
        /*0022*/ 	.short	0x0014
        /*0024*/ 	.byte	0x00, 0xf0, 0x11, 0x00


	//----- nvinfo : EIATTR_KPARAM_INFO
	.align		4
.L_65:
        /*0028*/ 	.byte	0x04, 0x17
        /*002a*/ 	.short	(.L_67 - .L_66)
.L_66:
        /*002c*/ 	.word	0x00000000
        /*0030*/ 	.short	0x0002
        /*0032*/ 	.short	0x0010
        /*0034*/ 	.byte	0x00, 0xf0, 0x11, 0x00


	//----- nvinfo : EIATTR_KPARAM_INFO
	.align		4
.L_67:
        /*0038*/ 	.byte	0x04, 0x17
        /*003a*/ 	.short	(.L_69 - .L_68)
.L_68:
        /*003c*/ 	.word	0x00000000
        /*0040*/ 	.short	0x0001
        /*0042*/ 	.short	0x0008
        /*0044*/ 	.byte	0x00, 0xf5, 0x21, 0x00


	//----- nvinfo : EIATTR_KPARAM_INFO
	.align		4
.L_69:
        /*0048*/ 	.byte	0x04, 0x17
        /*004a*/ 	.short	(.L_71 - .L_70)
.L_70:
        /*004c*/ 	.word	0x00000000
        /*0050*/ 	.short	0x0000
        /*0052*/ 	.short	0x0000
        /*0054*/ 	.byte	0x00, 0xf5, 0x21, 0x00


	//----- nvinfo : EIATTR_SPARSE_MMA_MASK
	.align		4
.L_71:
        /*0058*/ 	.byte	0x03, 0x50
        /*005a*/ 	.short	0x0000


	//----- nvinfo : EIATTR_MAXREG_COUNT
	.align		4
        /*005c*/ 	.byte	0x03, 0x1b
        /*005e*/ 	.short	0x00ff


	//----- nvinfo : EIATTR_MERCURY_ISA_VERSION
	.align		4
        /*0060*/ 	.byte	0x03, 0x5f
        /*0062*/ 	.short	0x0101


	//----- nvinfo : EIATTR_VRC_CTA_INIT_COUNT
	.align		4
        /*0064*/ 	.byte	0x02, 0x4a
	.zero		1
	.zero		1


	//----- nvinfo : EIATTR_EXIT_INSTR_OFFSETS
	.align		4
        /*0068*/ 	.byte	0x04, 0x1c
        /*006a*/ 	.short	(.L_73 - .L_72)


	//   ....[0]....
.L_72:
        /*006c*/ 	.word	0x000000c0


	//   ....[1]....
        /*0070*/ 	.word	0x00000f50


	//----- nvinfo : EIATTR_CBANK_PARAM_SIZE
	.align		4
.L_73:
        /*0074*/ 	.byte	0x03, 0x19
        /*0076*/ 	.short	0x001c


	//----- nvinfo : EIATTR_PARAM_CBANK
	.align		4
        /*0078*/ 	.byte	0x04, 0x0a
        /*007a*/ 	.short	(.L_75 - .L_74)
	.align		4
.L_74:
        /*007c*/ 	.word	index@(.nv.constant0._Z10box_filterPKhPhiii)
        /*0080*/ 	.short	0x0380
        /*0082*/ 	.short	0x001c


	//----- nvinfo : EIATTR_SW_WAR
	.align		4
.L_75:
        /*0084*/ 	.byte	0x04, 0x36
        /*0086*/ 	.short	(.L_77 - .L_76)
.L_76:
        /*0088*/ 	.word	0x00000008
.L_77:


//--------------------- .nv.callgraph             --------------------------
	.section	.nv.callgraph,"",@"SHT_CUDA_CALLGRAPH"
	.align	4
	.sectionentsize	8
	.align		4
        /*0000*/ 	.word	0x00000000
	.align		4
        /*0004*/ 	.word	0xffffffff
	.align		4
        /*0008*/ 	.word	0x00000000
	.align		4
        /*000c*/ 	.word	0xfffffffe
	.align		4
        /*0010*/ 	.word	0x00000000
	.align		4
        /*0014*/ 	.word	0xfffffffd
	.align		4
        /*0018*/ 	.word	0x00000000
	.align		4
        /*001c*/ 	.word	0xfffffffc


//--------------------- .nv.constant3             --------------------------
	.section	.nv.constant3,"a",@progbits
	.align	4
.nv.constant3:
	.type		filterWidthConstant,@object
	.size		filterWidthConstant,(filterMatrixConstant - filterWidthConstant)
filterWidthConstant:
        /*0000*/ 	.byte	0x05, 0x00, 0x00, 0x00
	.type		filterMatrixConstant,@object
	.size		filterMatrixConstant,(.L_1 - filterMatrixConstant)
filterMatrixConstant:
	.zero		100
.L_1:


//--------------------- .text._Z17recombineChannelsPKhS0_S0_P6uchar4ii --------------------------
	.section	.text._Z17recombineChannelsPKhS0_S0_P6uchar4ii,"ax",@progbits
	.align	128
        .global         _Z17recombineChannelsPKhS0_S0_P6uchar4ii
        .type           _Z17recombineChannelsPKhS0_S0_P6uchar4ii,@function
        .size           _Z17recombineChannelsPKhS0_S0_P6uchar4ii,(.L_x_10 - _Z17recombineChannelsPKhS0_S0_P6uchar4ii)
        .other          _Z17recombineChannelsPKhS0_S0_P6uchar4ii,@"STO_CUDA_ENTRY STV_DEFAULT"
_Z17recombineChannelsPKhS0_S0_P6uchar4ii:
.text._Z17recombineChannelsPKhS0_S0_P6uchar4ii:
[----:B------:R-:W-:Y:S01]  /*0000*/  LDC R1, c[0x0][0x37c] ;  /* 0x0000df00ff017b82 */ /* 0x000fe20000000800 */
[----:B------:R-:W0:Y:S07]  /*0010*/  S2R R2, SR_TID.Y ;  /* 0x0000000000027919 */ /* 0x000e2e0000002200 */
[----:B------:R-:W1:Y:S01]  /*0020*/  LDC R0, c[0x0][0x360] ;  /* 0x0000d800ff007b82 */ /* 0x000e620000000800 */
[----:B------:R-:W2:Y:S01]  /*0030*/  LDCU.64 UR6, c[0x0][0x3a0] ;  /* 0x00007400ff0677ac */ /* 0x000ea20008000a00 */
[----:B------:R-:W1:Y:S06]  /*0040*/  S2R R5, SR_TID.X ;  /* 0x0000000000057919 */ /* 0x000e6c0000002100 */
[----:B------:R-:W0:Y:S08]  /*0050*/  S2UR UR5, SR_CTAID.Y ;  /* 0x00000000000579c3 */ /* 0x000e300000002600 */
[----:B------:R-:W0:Y:S08]  /*0060*/  LDC R3, c[0x0][0x364] ;  /* 0x0000d900ff037b82 */ /* 0x000e300000000800 */
[----:B------:R-:W1:Y:S01]  /*0070*/  S2UR UR4, SR_CTAID.X ;  /* 0x00000000000479c3 */ /* 0x000e620000002500 */
[----:B0-----:R-:W-:-:S05]  /*0080*/  IMAD R3, R3, UR5, R2 ;  /* 0x0000000503037c24 */ /* 0x001fca000f8e0202 */
[----:B--2---:R-:W-:Y:S01]  /*0090*/  ISETP.GE.AND P0, PT, R3, UR6, PT ;  /* 0x0000000603007c0c */ /* 0x004fe2000bf06270 */
[----:B-1----:R-:W-:-:S04]  /*00a0*/  IMAD R0, R0, UR4, R5 ;  /* 0x0000000400007c24 */ /* 0x002fc8000f8e0205 */
[----:B------:R-:W-:Y:S01]  /*00b0*/  IMAD R11, R3, UR7, R0 ;  /* 0x00000007030b7c24 */ /* 0x000fe2000f8e0200 */
[----:B------:R-:W-:-:S13]  /*00c0*/  ISETP.GE.OR P0, PT, R0, UR7, P0 ;  /* 0x0000000700007c0c */ /* 0x000fda0008706670 */
[----:B------:R-:W-:Y:S05]  /*00d0*/  @P0 EXIT ;  /* 0x000000000000094d */ /* 0x000fea0003800000 */
[----:B------:R-:W0:Y:S01]  /*00e0*/  LDCU.128 UR8, c[0x0][0x380] ;  /* 0x00007000ff0877ac */ /* 0x000e220008000c00 */
[----:B------:R-:W-:Y:S01]  /*00f0*/  SHF.R.S32.HI R0, RZ, 0x1f, R11 ;  /* 0x0000001fff007819 */ /* 0x000fe2000001140b */
[----:B------:R-:W1:Y:S01]  /*0100*/  LDC.64 R2, c[0x0][0x398] ;  /* 0x0000e600ff027b82 */ /* 0x000e620000000a00 */
[----:B------:R-:W2:Y:S01]  /*0110*/  LDCU.64 UR6, c[0x0][0x390] ;  /* 0x00007200ff0677ac */ /* 0x000ea20008000a00 */
[----:B------:R-:W3:Y:S01]  /*0120*/  LDCU.64 UR4, c[0x0][0x358] ;  /* 0x00006b00ff0477ac */ /* 0x000ee20008000a00 */
[C---:B0-----:R-:W-:Y:S02]  /*0130*/  IADD3 R6, P0, PT, R11.reuse, UR8, RZ ;  /* 0x000000080b067c10 */ /* 0x041fe4000ff1e0ff */
[C---:B------:R-:W-:Y:S02]  /*0140*/  IADD3 R4, P1, PT, R11.reuse, UR10, RZ ;  /* 0x0000000a0b047c10 */ /* 0x040fe4000ff3e0ff */
[----:B--2---:R-:W-:Y:S02]  /*0150*/  IADD3 R8, P2, PT, R11, UR6, RZ ;  /* 0x000000060b087c10 */ /* 0x004fe4000ff5e0ff */
[----:B------:R-:W-:-:S02]  /*0160*/  IADD3.X R7, PT, PT, R0, UR9, RZ, P0, !PT ;  /* 0x0000000900077c10 */ /* 0x000fc400087fe4ff */
[C---:B------:R-:W-:Y:S02]  /*0170*/  IADD3.X R5, PT, PT, R0.reuse, UR11, RZ, P1, !PT ;  /* 0x0000000b00057c10 */ /* 0x040fe40008ffe4ff */
[----:B------:R-:W-:Y:S02]  /*0180*/  IADD3.X R9, PT, PT, R0, UR7, RZ, P2, !PT ;  /* 0x0000000700097c10 */ /* 0x000fe400097fe4ff */
[----:B---3--:R-:W2:Y:S04]  /*0190*/  LDG.E.U8 R7, desc[UR4][R6.64] ;  /* 0x0000000406077981 */ /* 0x008ea8000c1e1100 */
[----:B------:R-:W2:Y:S04]  /*01a0*/  LDG.E.U8 R4, desc[UR4][R4.64] ;  /* 0x0000000404047981 */ /* 0x000ea8000c1e1100 */
[----:B------:R-:W3:Y:S01]  /*01b0*/  LDG.E.U8 R8, desc[UR4][R8.64] ;  /* 0x0000000408087981 */ /* 0x000ee2000c1e1100 */
[----:B------:R-:W-:Y:S01]  /*01c0*/  UMOV UR6, 0x3340 ;  /* 0x0000334000067882 */ /* 0x000fe20000000000 */
[----:B-1----:R-:W-:-:S04]  /*01d0*/  IMAD.WIDE R2, R11, 0x4, R2 ;  /* 0x000000040b027825 */ /* 0x002fc800078e0202 */
[----:B------:R-:W-:Y:S01]  /*01e0*/  IMAD.U32 R13, RZ, RZ, UR6 ;  /* 0x00000006ff0d7e24 */ /* 0x000fe2000f8e00ff */
[----:B--2---:R-:W-:-:S04]  /*01f0*/  PRMT R0, R7, 0x3340, R4 ;  /* 0x0000334007007816 */ /* 0x004fc80000000004 */
[----:B---3--:R-:W-:-:S04]  /*0200*/  PRMT R13, R8, R13, 0xffff ;  /* 0x0000ffff080d7416 */ /* 0x008fc8000000000d */
[----:B------:R-:W-:-:S05]  /*0210*/  PRMT R13, R0, 0x5410, R13 ;  /* 0x00005410000d7816 */ /* 0x000fca000000000d */
[----:B------:R-:W-:Y:S01]  /*0220*/  STG.E desc[UR4][R2.64], R13 ;  /* 0x0000000d02007986 */ /* 0x000fe2000c101904 */
[----:B------:R-:W-:Y:S05]  /*0230*/  EXIT ;  /* 0x000000000000794d */ /* 0x000fea0003800000 */
.L_x_0:
[----:B------:R-:W-:-:S00]  /*0240*/  BRA `(.L_x_0) ;  /* 0xfffffffc00fc7947 */ /* 0x000fc0000383ffff */
[----:B------:R-:W-:-:S00]  /*0250*/  NOP ;  /* 0x0000000000007918 */ /* 0x000fc00000000000 */
        /* <DEDUP_REMOVED lines=10> */
.L_x_10:


//--------------------- .text._Z16separateChannelsPK6uchar4iiPhS2_S2_ --------------------------
	.section	.text._Z16separateChannelsPK6uchar4iiPhS2_S2_,"ax",@progbits
	.align	128
        .global         _Z16separateChannelsPK6uchar4iiPhS2_S2_
        .type           _Z16separateChannelsPK6uchar4iiPhS2_S2_,@function
        .size           _Z16separateChannelsPK6uchar4iiPhS2_S2_,(.L_x_11 - _Z16separateChannelsPK6uchar4iiPhS2_S2_)
        .other          _Z16separateChannelsPK6uchar4iiPhS2_S2_,@"STO_CUDA_ENTRY STV_DEFAULT"
_Z16separateChannelsPK6uchar4iiPhS2_S2_:
.text._Z16separateChannelsPK6uchar4iiPhS2_S2_:
        /* <DEDUP_REMOVED lines=14> */
[----:B------:R-:W0:Y:S01]  /*00e0*/  LDC.64 R2, c[0x0][0x380] ;  /* 0x0000e000ff027b82 */ /* 0x000e220000000a00 */
[----:B------:R-:W1:Y:S01]  /*00f0*/  LDCU.64 UR4, c[0x0][0x358] ;  /* 0x00006b00ff0477ac */ /* 0x000e620008000a00 */
[----:B------:R-:W2:Y:S01]  /*0100*/  LDCU.128 UR8, c[0x0][0x390] ;  /* 0x00007200ff0877ac */ /* 0x000ea20008000c00 */
[----:B------:R-:W-:Y:S01]  /*0110*/  SHF.R.S32.HI R0, RZ, 0x1f, R9 ;  /* 0x0000001fff007819 */ /* 0x000fe20000011409 */
[----:B------:R-:W3:Y:S01]  /*0120*/  LDCU.64 UR6, c[0x0][0x3a0] ;  /* 0x00007400ff0677ac */ /* 0x000ee20008000a00 */
[----:B0-----:R-:W-:-:S05]  /*0130*/  IMAD.WIDE R2, R9, 0x4, R2 ;  /* 0x0000000409027825 */ /* 0x001fca00078e0202 */
[----:B-1----:R-:W4:Y:S01]  /*0140*/  LDG.E.U8 R11, desc[UR4][R2.64] ;  /* 0x00000004020b7981 */ /* 0x002f22000c1e1100 */
[----:B--2---:R-:W-:-:S04]  /*0150*/  IADD3 R4, P0, PT, R9, UR8, RZ ;  /* 0x0000000809047c10 */ /* 0x004fc8000ff1e0ff */
[----:B------:R-:W-:Y:S02]  /*0160*/  IADD3.X R5, PT, PT, R0, UR9, RZ, P0, !PT ;  /* 0x0000000900057c10 */ /* 0x000fe400087fe4ff */
[----:B------:R-:W-:-:S03]  /*0170*/  IADD3 R6, P0, PT, R9, UR10, RZ ;  /* 0x0000000a09067c10 */ /* 0x000fc6000ff1e0ff */
[----:B----4-:R-:W-:Y:S04]  /*0180*/  STG.E.U8 desc[UR4][R4.64], R11 ;  /* 0x0000000b04007986 */ /* 0x010fe8000c101104 */
[----:B------:R-:W2:Y:S01]  /*0190*/  LDG.E.U8 R13, desc[UR4][R2.64+0x1] ;  /* 0x00000104020d7981 */ /* 0x000ea2000c1e1100 */
[----:B------:R-:W-:Y:S02]  /*01a0*/  IADD3.X R7, PT, PT, R0, UR11, RZ, P0, !PT ;  /* 0x0000000b00077c10 */ /* 0x000fe400087fe4ff */
[----:B---3--:R-:W-:-:S03]  /*01b0*/  IADD3 R8, P0, PT, R9, UR6, RZ ;  /* 0x0000000609087c10 */ /* 0x008fc6000ff1e0ff */
[----:B--2---:R-:W-:Y:S04]  /*01c0*/  STG.E.U8 desc[UR4][R6.64], R13 ;  /* 0x0000000d06007986 */ /* 0x004fe8000c101104 */
[----:B------:R-:W2:Y:S01]  /*01d0*/  LDG.E.U8 R15, desc[UR4][R2.64+0x2] ;  /* 0x00000204020f7981 */ /* 0x000ea2000c1e1100 */
[----:B------:R-:W-:-:S05]  /*01e0*/  IADD3.X R9, PT, PT, R0, UR7, RZ, P0, !PT ;  /* 0x0000000700097c10 */ /* 0x000fca00087fe4ff */
[----:B--2---:R-:W-:Y:S01]  /*01f0*/  STG.E.U8 desc[UR4][R8.64], R15 ;  /* 0x0000000f08007986 */ /* 0x004fe2000c101104 */
[----:B------:R-:W-:Y:S05]  /*0200*/  EXIT ;  /* 0x000000000000794d */ /* 0x000fea0003800000 */
.L_x_1:
        /* <DEDUP_REMOVED lines=15> */
.L_x_11:


//--------------------- .text._Z10box_filterPKhPhiii --------------------------
	.section	.text._Z10box_filterPKhPhiii,"ax",@progbits
	.align	128
        .global         _Z10box_filterPKhPhiii
        .type           _Z10box_filterPKhPhiii,@function
        .size           _Z10box_filterPKhPhiii,(.L_x_12 - _Z10box_filterPKhPhiii)
        .other          _Z10box_filterPKhPhiii,@"STO_CUDA_ENTRY STV_DEFAULT"
_Z10box_filterPKhPhiii:
.text._Z10box_filterPKhPhiii:
        /* <DEDUP_REMOVED lines=10> */
[----:B-1----:R-:W-:-:S05]  /*00a0*/  IMAD R5, R5, UR4, R2 ;  /* 0x0000000405057c24 */ /* 0x002fca000f8e0202 */
[----:B------:R-:W-:-:S13]  /*00b0*/  ISETP.GE.OR P0, PT, R5, UR13, P0 ;  /* 0x0000000d05007c0c */ /* 0x000fda0008706670 */
[----:B------:R-:W-:Y:S05]  /*00c0*/  @P0 EXIT ;  /* 0x000000000000094d */ /* 0x000fea0003800000 */
[----:B------:R-:W0:Y:S01]  /*00d0*/  LDCU UR6, c[0x0][0x398] ;  /* 0x00007300ff0677ac */ /* 0x000e220008000800 */
[----:B------:R-:W-:Y:S01]  /*00e0*/  IMAD.MOV.U32 R6, RZ, RZ, RZ ;  /* 0x000000ffff067224 */ /* 0x000fe200078e00ff */
[----:B------:R-:W1:Y:S01]  /*00f0*/  LDCU.64 UR14, c[0x0][0x358] ;  /* 0x00006b00ff0e77ac */ /* 0x000e620008000a00 */
[----:B0-----:R-:W-:-:S09]  /*0100*/  UISETP.GE.AND UP0, UPT, UR6, 0x1, UPT ;  /* 0x000000010600788c */ /* 0x001fd2000bf06270 */
[----:B-1----:R-:W-:Y:S05]  /*0110*/  BRA.U !UP0, `(.L_x_2) ;  /* 0x0000000d08647547 */ /* 0x002fea000b800000 */
[----:B------:R-:W-:Y:S01]  /*0120*/  ULOP3.LUT UR17, UR6, 0x7, URZ, 0xc0, !UPT ;  /* 0x0000000706117892 */ /* 0x000fe2000f8ec0ff */
[----:B------:R-:W-:Y:S01]  /*0130*/  IMAD.MOV.U32 R6, RZ, RZ, RZ ;  /* 0x000000ffff067224 */ /* 0x000fe200078e00ff */
[----:B------:R-:W-:Y:S02]  /*0140*/  USHF.R.U32.HI UR4, URZ, 0x1, UR6 ;  /* 0x00000001ff047899 */ /* 0x000fe40008011606 */
[----:B------:R-:W-:Y:S02]  /*0150*/  UIADD3 UR5, UPT, UPT, UR17, -0x1, URZ ;  /* 0xffffffff11057890 */ /* 0x000fe4000fffe0ff */
[----:B------:R-:W-:Y:S02]  /*0160*/  ULOP3.LUT UR18, UR6, 0x3, URZ, 0xc0, !UPT ;  /* 0x0000000306127892 */ /* 0x000fe4000f8ec0ff */
[----:B------:R-:W-:Y:S01]  /*0170*/  VIADD R20, R0, -UR4 ;  /* 0x8000000400147c36 */ /* 0x000fe20008000000 */
[----:B------:R-:W-:Y:S01]  /*0180*/  UIADD3 UR11, UPT, UPT, UR12, -0x1, URZ ;  /* 0xffffffff0c0b7890 */ /* 0x000fe2000fffe0ff */
[----:B------:R-:W-:Y:S01]  /*0190*/  VIADD R21, R5, -UR4 ;  /* 0x8000000405157c36 */ /* 0x000fe20008000000 */
[----:B------:R-:W-:-:S02]  /*01a0*/  UIADD3 UR16, UPT, UPT, UR13, -0x1, URZ ;  /* 0xffffffff0d107890 */ /* 0x000fc4000fffe0ff */
[----:B------:R-:W-:Y:S02]  /*01b0*/  ULOP3.LUT UR6, UR6, 0x7ffffff8, URZ, 0xc0, !UPT ;  /* 0x7ffffff806067892 */ /* 0x000fe4000f8ec0ff */
[----:B------:R-:W-:Y:S01]  /*01c0*/  UISETP.GE.U32.AND UP0, UPT, UR5, 0x3, UPT ;  /* 0x000000030500788c */ /* 0x000fe2000bf06070 */
[----:B------:R-:W-:-:S10]  /*01d0*/  UMOV UR4, URZ ;  /* 0x000000ff00047c82 */ /* 0x000fd40008000000 */
.L_x_8:
[----:B------:R-:W0:Y:S01]  /*01e0*/  LDCU UR21, c[0x0][0x398] ;  /* 0x00007300ff1577ac */ /* 0x000e220008000800 */
[----:B------:R-:W-:Y:S01]  /*01f0*/  VIADDMNMX R4, R20, UR4, RZ, !PT ;  /* 0x0000000414047c46 */ /* 0x000fe2000f8001ff */
[----:B------:R-:W1:Y:S01]  /*0200*/  LDCU UR5, c[0x0][0x390] ;  /* 0x00007200ff0577ac */ /* 0x000e620008000800 */
[----:B0-----:R-:W-:Y:S02]  /*0210*/  UISETP.GE.U32.AND UP2, UPT, UR21, 0x8, UPT ;  /* 0x000000081500788c */ /* 0x001fe4000bf46070 */
[----:B------:R-:W-:Y:S01]  /*0220*/  UIMAD UR9, UR4, UR21, URZ ;  /* 0x00000015040972a4 */ /* 0x000fe2000f8e02ff */
[C---:B-1----:R-:W-:Y:S01]  /*0230*/  ISETP.GE.AND P0, PT, R4.reuse, UR5, PT ;  /* 0x0000000504007c0c */ /* 0x042fe2000bf06270 */
[----:B------:R-:W-:Y:S01]  /*0240*/  UIADD3 UR4, UPT, UPT, UR4, 0x1, URZ ;  /* 0x0000000104047890 */ /* 0x000fe2000fffe0ff */
[----:B------:R-:W-:Y:S02]  /*0250*/  UMOV UR5, URZ ;  /* 0x000000ff00057c82 */ /* 0x000fe40008000000 */
[----:B------:R-:W-:Y:S01]  /*0260*/  SEL R4, R4, UR11, !P0 ;  /* 0x0000000b04047c07 */ /* 0x000fe2000c000000 */
[----:B------:R-:W-:Y:S01]  /*0270*/  UISETP.NE.AND UP1, UPT, UR4, UR21, UPT ;  /* 0x000000150400728c */ /* 0x000fe2000bf25270 */
[----:B------:R-:W-:Y:S10]  /*0280*/  BRA.U !UP2, `(.L_x_3) ;  /* 0x000000050a6c7547 */ /* 0x000ff4000b800000 */
[----:B------:R-:W0:Y:S01]  /*0290*/  LDCU UR24, c[0x0][0x394] ;  /* 0x00007280ff1877ac */ /* 0x000e220008000800 */
[----:B------:R-:W1:Y:S01]  /*02a0*/  LDCU.64 UR22, c[0x0][0x380] ;  /* 0x00007000ff1677ac */ /* 0x000e620008000a00 */
[----:B------:R-:W-:-:S05]  /*02b0*/  UMOV UR5, URZ ;  /* 0x000000ff00057c82 */ /* 0x000fca0008000000 */
.L_x_4:
[----:B------:R-:W-:-:S05]  /*02c0*/  VIADD R11, R21, UR5 ;  /* 0x00000005150b7c36 */ /* 0x000fca0008000000 */
[----:B------:R-:W-:Y:S02]  /*02d0*/  VIMNMX R2, PT, PT, RZ, R11, !PT ;  /* 0x0000000bff027248 */ /* 0x000fe40007fe0100 */
[----:B------:R-:W-:Y:S02]  /*02e0*/  VIADDMNMX R7, R11, 0x1, RZ, !PT ;  /* 0x000000010b077846 */ /* 0x000fe400078001ff */
[C---:B0-----:R-:W-:Y:S02]  /*02f0*/  ISETP.GE.AND P0, PT, R2.reuse, UR24, PT ;  /* 0x0000001802007c0c */ /* 0x041fe4000bf06270 */
[----:B------:R-:W-:Y:S02]  /*0300*/  ISETP.GE.AND P1, PT, R7, UR24, PT ;  /* 0x0000001807007c0c */ /* 0x000fe4000bf26270 */
[----:B------:R-:W-:Y:S02]  /*0310*/  SEL R3, R2, UR16, !P0 ;  /* 0x0000001002037c07 */ /* 0x000fe4000c000000 */
[----:B------:R-:W-:-:S02]  /*0320*/  VIADDMNMX R8, R11, 0x2, RZ, !PT ;  /* 0x000000020b087846 */ /* 0x000fc400078001ff */
[----:B------:R-:W-:Y:S01]  /*0330*/  SEL R7, R7, UR16, !P1 ;  /* 0x0000001007077c07 */ /* 0x000fe2000c800000 */
[----:B------:R-:W-:Y:S01]  /*0340*/  IMAD R3, R4, UR24, R3 ;  /* 0x0000001804037c24 */ /* 0x000fe2000f8e0203 */
[----:B------:R-:W-:Y:S02]  /*0350*/  ISETP.GE.AND P2, PT, R8, UR24, PT ;  /* 0x0000001808007c0c */ /* 0x000fe4000bf46270 */
[----:B------:R-:W-:Y:S01]  /*0360*/  VIADDMNMX R14, R11, 0x3, RZ, !PT ;  /* 0x000000030b0e7846 */ /* 0x000fe200078001ff */
[----:B------:R-:W-:Y:S01]  /*0370*/  IMAD R7, R4, UR24, R7 ;  /* 0x0000001804077c24 */ /* 0x000fe2000f8e0207 */
[----:B------:R-:W-:Y:S02]  /*0380*/  SEL R9, R8, UR16, !P2 ;  /* 0x0000001008097c07 */ /* 0x000fe4000d000000 */
[----:B-1----:R-:W-:Y:S02]  /*0390*/  IADD3 R12, P1, PT, R3, UR22, RZ ;  /* 0x00000016030c7c10 */ /* 0x002fe4000ff3e0ff */
[----:B------:R-:W-:Y:S01]  /*03a0*/  IADD3 R8, P2, PT, R7, UR22, RZ ;  /* 0x0000001607087c10 */ /* 0x000fe2000ff5e0ff */
[----:B------:R-:W-:Y:S01]  /*03b0*/  IMAD R10, R4, UR24, R9 ;  /* 0x00000018040a7c24 */ /* 0x000fe2000f8e0209 */
[----:B------:R-:W-:-:S02]  /*03c0*/  LEA.HI.X.SX32 R13, R3, UR23, 0x1, P1 ;  /* 0x00000017030d7c11 */ /* 0x000fc400088f0eff */
[----:B------:R-:W-:Y:S02]  /*03d0*/  ISETP.GE.AND P1, PT, R14, UR24, PT ;  /* 0x000000180e007c0c */ /* 0x000fe4000bf26270 */
[----:B------:R-:W-:Y:S02]  /*03e0*/  VIADDMNMX R16, R11, 0x4, RZ, !PT ;  /* 0x000000040b107846 */ /* 0x000fe400078001ff */
[----:B------:R-:W-:Y:S02]  /*03f0*/  LEA.HI.X.SX32 R9, R7, UR23, 0x1, P2 ;  /* 0x0000001707097c11 */ /* 0x000fe400090f0eff */
[----:B------:R-:W-:Y:S01]  /*0400*/  IADD3 R2, P0, PT, R10, UR22, RZ ;  /* 0x000000160a027c10 */ /* 0x000fe2000ff1e0ff */
[----:B------:R-:W2:Y:S01]  /*0410*/  LDG.E.U8 R7, desc[UR14][R12.64] ;  /* 0x0000000e0c077981 */ /* 0x000ea2000c1e1100 */
[----:B------:R-:W-:Y:S02]  /*0420*/  SEL R15, R14, UR16, !P1 ;  /* 0x000000100e0f7c07 */ /* 0x000fe4000c800000 */
[----:B------:R-:W-:Y:S01]  /*0430*/  VIADDMNMX R17, R11, 0x5, RZ, !PT ;  /* 0x000000050b117846 */ /* 0x000fe200078001ff */
[----:B------:R0:W3:Y:S01]  /*0440*/  LDG.E.U8 R8, desc[UR14][R8.64] ;  /* 0x0000000e08087981 */ /* 0x0000e2000c1e1100 */
[----:B------:R-:W-:Y:S01]  /*0450*/  ISETP.GE.AND P2, PT, R16, UR24, PT ;  /* 0x0000001810007c0c */ /* 0x000fe2000bf46270 */
[----:B------:R-:W-:Y:S01]  /*0460*/  IMAD R15, R4, UR24, R15 ;  /* 0x00000018040f7c24 */ /* 0x000fe2000f8e020f */
[----:B------:R-:W-:-:S02]  /*0470*/  LEA.HI.X.SX32 R3, R10, UR23, 0x1, P0 ;  /* 0x000000170a037c11 */ /* 0x000fc400080f0eff */
[----:B------:R-:W-:Y:S02]  /*0480*/  VIADDMNMX R18, R11, 0x6, RZ, !PT ;  /* 0x000000060b127846 */ /* 0x000fe400078001ff */
[----:B------:R-:W-:Y:S01]  /*0490*/  ISETP.GE.AND P0, PT, R17, UR24, PT ;  /* 0x0000001811007c0c */ /* 0x000fe2000bf06270 */
[----:B------:R1:W4:Y:S01]  /*04a0*/  LDG.E.U8 R10, desc[UR14][R2.64] ;  /* 0x0000000e020a7981 */ /* 0x000322000c1e1100 */
[----:B0-----:R-:W-:Y:S02]  /*04b0*/  SEL R9, R16, UR16, !P2 ;  /* 0x0000001010097c07 */ /* 0x001fe4000d000000 */
[----:B------:R-:W-:Y:S02]  /*04c0*/  VIADDMNMX R19, R11, 0x7, RZ, !PT ;  /* 0x000000070b137846 */ /* 0x000fe400078001ff */
[----:B------:R-:W-:Y:S01]  /*04d0*/  ISETP.GE.AND P2, PT, R18, UR24, PT ;  /* 0x0000001812007c0c */ /* 0x000fe2000bf46270 */
[----:B------:R-:W-:Y:S01]  /*04e0*/  IMAD R9, R4, UR24, R9 ;  /* 0x0000001804097c24 */ /* 0x000fe2000f8e0209 */
[----:B------:R-:W-:-:S02]  /*04f0*/  SEL R17, R17, UR16, !P0 ;  /* 0x0000001011117c07 */ /* 0x000fc4000c000000 */
[----:B------:R-:W-:Y:S02]  /*0500*/  IADD3 R14, P1, PT, R15, UR22, RZ ;  /* 0x000000160f0e7c10 */ /* 0x000fe4000ff3e0ff */
[----:B------:R-:W-:Y:S01]  /*0510*/  ISETP.GE.AND P0, PT, R19, UR24, PT ;  /* 0x0000001813007c0c */ /* 0x000fe2000bf06270 */
[----:B-1----:R-:W-:Y:S01]  /*0520*/  IMAD R3, R4, UR24, R17 ;  /* 0x0000001804037c24 */ /* 0x002fe2000f8e0211 */
[----:B------:R-:W-:Y:S02]  /*0530*/  SEL R11, R18, UR16, !P2 ;  /* 0x00000010120b7c07 */ /* 0x000fe4000d000000 */
[----:B------:R-:W-:Y:S02]  /*0540*/  LEA.HI.X.SX32 R15, R15, UR23, 0x1, P1 ;  /* 0x000000170f0f7c11 */ /* 0x000fe400088f0eff */
[----:B------:R-:W-:Y:S01]  /*0550*/  IADD3 R16, P1, PT, R9, UR22, RZ ;  /* 0x0000001609107c10 */ /* 0x000fe2000ff3e0ff */
[----:B------:R-:W-:Y:S01]  /*0560*/  IMAD R11, R4, UR24, R11 ;  /* 0x00000018040b7c24 */ /* 0x000fe2000f8e020b */
[----:B------:R-:W-:Y:S01]  /*0570*/  SEL R19, R19, UR16, !P0 ;  /* 0x0000001013137c07 */ /* 0x000fe2000c000000 */
[----:B------:R-:W5:Y:S01]  /*0580*/  LDG.E.U8 R14, desc[UR14][R14.64] ;  /* 0x0000000e0e0e7981 */ /* 0x000f62000c1e1100 */
[----:B------:R-:W-:-:S02]  /*0590*/  IADD3 R12, P0, PT, R3, UR22, RZ ;  /* 0x00000016030c7c10 */ /* 0x000fc4000ff1e0ff */
[----:B------:R-:W-:Y:S01]  /*05a0*/  LEA.HI.X.SX32 R17, R9, UR23, 0x1, P1 ;  /* 0x0000001709117c11 */ /* 0x000fe200088f0eff */
[----:B------:R-:W-:Y:S01]  /*05b0*/  IMAD R19, R4, UR24, R19 ;  /* 0x0000001804137c24 */ /* 0x000fe2000f8e0213 */
[----:B------:R-:W-:Y:S02]  /*05c0*/  IADD3 R2, P1, PT, R11, UR22, RZ ;  /* 0x000000160b027c10 */ /* 0x000fe4000ff3e0ff */
[----:B------:R-:W-:Y:S01]  /*05d0*/  LEA.HI.X.SX32 R13, R3, UR23, 0x1, P0 ;  /* 0x00000017030d7c11 */ /* 0x000fe200080f0eff */
[----:B------:R-:W5:Y:S01]  /*05e0*/  LDG.E.U8 R16, desc[UR14][R16.64] ;  /* 0x0000000e10107981 */ /* 0x000f62000c1e1100 */
[----:B------:R-:W-:Y:S02]  /*05f0*/  LEA.HI.X.SX32 R3, R11, UR23, 0x1, P1 ;  /* 0x000000170b037c11 */ /* 0x000fe400088f0eff */
[C---:B------:R-:W-:Y:S01]  /*0600*/  IADD3 R18, P0, PT, R19.reuse, UR22, RZ ;  /* 0x0000001613127c10 */ /* 0x040fe2000ff1e0ff */
[----:B------:R-:W5:Y:S03]  /*0610*/  LDG.E.U8 R12, desc[UR14][R12.64] ;  /* 0x0000000e0c0c7981 */ /* 0x000f66000c1e1100 */
[----:B------:R-:W-:Y:S01]  /*0620*/  LEA.HI.X.SX32 R19, R19, UR23, 0x1, P0 ;  /* 0x0000001713137c11 */ /* 0x000fe200080f0eff */
[----:B------:R-:W5:Y:S04]  /*0630*/  LDG.E.U8 R2, desc[UR14][R2.64] ;  /* 0x0000000e02027981 */ /* 0x000f68000c1e1100 */
[----:B------:R-:W5:Y:S01]  /*0640*/  LDG.E.U8 R18, desc[UR14][R18.64] ;  /* 0x0000000e12127981 */ /* 0x000f62000c1e1100 */
[----:B------:R-:W-:Y:S01]  /*0650*/  UIADD3 UR7, UPT, UPT, UR9, UR5, URZ ;  /* 0x0000000509077290 */ /* 0x000fe2000fffe0ff */
[----:B------:R-:W-:-:S03]  /*0660*/  UMOV UR8, 0x4 ;  /* 0x0000000400087882 */ /* 0x000fc60000000000 */
[----:B------:R-:W-:-:S12]  /*0670*/  ULEA UR7, UR7, UR8, 0x2 ;  /* 0x0000000807077291 */ /* 0x000fd8000f8e10ff */
[----:B------:R-:W0:Y:S01]  /*0680*/  LDCU UR8, c[0x3][UR7] ;  /* 0x00c00000070877ac */ /* 0x000e220008000800 */
[----:B------:R-:W1:Y:S01]  /*0690*/  LDCU UR10, c[0x3][UR7+0x4] ;  /* 0x00c00080070a77ac */ /* 0x000e620008000800 */
[----:B------:R-:W4:Y:S01]  /*06a0*/  LDCU UR19, c[0x3][UR7+0x8] ;  /* 0x00c00100071377ac */ /* 0x000f220008000800 */
[----:B------:R-:W5:Y:S01]  /*06b0*/  LDCU UR20, c[0x3][UR7+0xc] ;  /* 0x00c00180071477ac */ /* 0x000f620008000800 */
[----:B------:R-:W-:-:S04]  /*06c0*/  UIADD3 UR5, UPT, UPT, UR5, 0x8, URZ ;  /* 0x0000000805057890 */ /* 0x000fc8000fffe0ff */
[----:B------:R-:W-:Y:S01]  /*06d0*/  UISETP.NE.AND UP2, UPT, UR5, UR6, UPT ;  /* 0x000000060500728c */ /* 0x000fe2000bf45270 */
[----:B--2---:R-:W-:Y:S02]  /*06e0*/  I2FP.F32.U32 R7, R7 ;  /* 0x0000000700077245 */ /* 0x004fe40000201000 */
[----:B---3--:R-:W-:-:S03]  /*06f0*/  I2FP.F32.U32 R8, R8 ;  /* 0x0000000800087245 */ /* 0x008fc60000201000 */
[----:B0-----:R-:W-:Y:S01]  /*0700*/  FFMA R7, R7, UR8, R6 ;  /* 0x0000000807077c23 */ /* 0x001fe20008000006 */
[----:B------:R-:W0:Y:S03]  /*0710*/  LDCU UR8, c[0x3][UR7+0x10] ;  /* 0x00c00200070877ac */ /* 0x000e260008000800 */
[----:B-1----:R-:W-:Y:S01]  /*0720*/  FFMA R7, R8, UR10, R7 ;  /* 0x0000000a08077c23 */ /* 0x002fe20008000007 */
[----:B------:R-:W1:Y:S01]  /*0730*/  LDCU UR10, c[0x3][UR7+0x14] ;  /* 0x00c00280070a77ac */ /* 0x000e620008000800 */
[----:B----4-:R-:W-:-:S05]  /*0740*/  I2FP.F32.U32 R10, R10 ;  /* 0x0000000a000a7245 */ /* 0x010fca0000201000 */
[----:B------:R-:W-:Y:S01]  /*0750*/  FFMA R7, R10, UR19, R7 ;  /* 0x000000130a077c23 */ /* 0x000fe20008000007 */
[----:B------:R-:W2:Y:S01]  /*0760*/  LDCU UR19, c[0x3][UR7+0x18] ;  /* 0x00c00300071377ac */ /* 0x000ea20008000800 */
[----:B------:R-:W3:Y:S01]  /*0770*/  LDCU UR7, c[0x3][UR7+0x1c] ;  /* 0x00c00380070777ac */ /* 0x000ee20008000800 */
[----:B-----5:R-:W-:-:S05]  /*0780*/  I2FP.F32.U32 R14, R14 ;  /* 0x0000000e000e7245 */ /* 0x020fca0000201000 */
[----:B------:R-:W-:Y:S01]  /*0790*/  FFMA R7, R14, UR20, R7 ;  /* 0x000000140e077c23 */ /* 0x000fe20008000007 */
[----:B------:R-:W-:Y:S02]  /*07a0*/  I2FP.F32.U32 R16, R16 ;  /* 0x0000001000107245 */ /* 0x000fe40000201000 */
[----:B------:R-:W-:-:S03]  /*07b0*/  I2FP.F32.U32 R12, R12 ;  /* 0x0000000c000c7245 */ /* 0x000fc60000201000 */
[----:B0-----:R-:W-:Y:S01]  /*07c0*/  FFMA R7, R16, UR8, R7 ;  /* 0x0000000810077c23 */ /* 0x001fe20008000007 */
[----:B------:R-:W-:-:S03]  /*07d0*/  I2FP.F32.U32 R2, R2 ;  /* 0x0000000200027245 */ /* 0x000fc60000201000 */
[----:B-1----:R-:W-:Y:S01]  /*07e0*/  FFMA R7, R12, UR10, R7 ;  /* 0x0000000a0c077c23 */ /* 0x002fe20008000007 */
[----:B------:R-:W-:-:S03]  /*07f0*/  I2FP.F32.U32 R3, R18 ;  /* 0x0000001200037245 */ /* 0x000fc60000201000 */
[----:B--2---:R-:W-:-:S04]  /*0800*/  FFMA R2, R2, UR19, R7 ;  /* 0x0000001302027c23 */ /* 0x004fc80008000007 */
[----:B---3--:R-:W-:Y:S01]  /*0810*/  FFMA R6, R3, UR7, R2 ;  /* 0x0000000703067c23 */ /* 0x008fe20008000002 */
[----:B------:R-:W-:Y:S06]  /*0820*/  BRA.U UP2, `(.L_x_4) ;  /* 0xfffffff902a47547 */ /* 0x000fec000b83ffff */
[----:B------:R-:W-:-:S05]  /*0830*/  UMOV UR5, UR6 ;  /* 0x0000000600057c82 */ /* 0x000fca0008000000 */
.L_x_3:
[----:B------:R-:W-:-:S09]  /*0840*/  UISETP.NE.AND UP2, UPT, UR17, URZ, UPT ;  /* 0x000000ff1100728c */ /* 0x000fd2000bf45270 */
[----:B------:R-:W-:Y:S05]  /*0850*/  BRA.U !UP2, `(.L_x_5) ;  /* 0x000000050a907547 */ /* 0x000fea000b800000 */
[----:B------:R-:W-:Y:S01]  /*0860*/  UISETP.NE.AND UP2, UPT, UR18, URZ, UPT ;  /* 0x000000ff1200728c */ /* 0x000fe2000bf45270 */
[----:B------:R-:W-:Y:S10]  /*0870*/  BRA.U !UP0, `(.L_x_6) ;  /* 0x0000000108c47547 */ /* 0x000ff4000b800000 */
[----:B------:R-:W0:Y:S01]  /*0880*/  LDCU UR7, c[0x0][0x394] ;  /* 0x00007280ff0777ac */ /* 0x000e220008000800 */
[----:B------:R-:W-:Y:S01]  /*0890*/  VIADD R2, R21, UR5 ;  /* 0x0000000515027c36 */ /* 0x000fe20008000000 */
[----:B------:R-:W1:Y:S04]  /*08a0*/  LDCU.64 UR22, c[0x0][0x380] ;  /* 0x00007000ff1677ac */ /* 0x000e680008000a00 */
[----:B------:R-:W-:Y:S02]  /*08b0*/  VIMNMX R3, PT, PT, RZ, R2, !PT ;  /* 0x00000002ff037248 */ /* 0x000fe40007fe0100 */
[C---:B------:R-:W-:Y:S02]  /*08c0*/  VIADDMNMX R7, R2.reuse, 0x1, RZ, !PT ;  /* 0x0000000102077846 */ /* 0x040fe400078001ff */
[----:B------:R-:W-:-:S02]  /*08d0*/  VIADDMNMX R8, R2, 0x2, RZ, !PT ;  /* 0x0000000202087846 */ /* 0x000fc400078001ff */
[----:B------:R-:W-:Y:S02]  /*08e0*/  VIADDMNMX R10, R2, 0x3, RZ, !PT ;  /* 0x00000003020a7846 */ /* 0x000fe400078001ff */
[----:B0-----:R-:W-:Y:S02]  /*08f0*/  ISETP.GE.AND P0, PT, R3, UR7, PT ;  /* 0x0000000703007c0c */ /* 0x001fe4000bf06270 */
[----:B------:R-:W-:Y:S02]  /*0900*/  ISETP.GE.AND P1, PT, R7, UR7, PT ;  /* 0x0000000707007c0c */ /* 0x000fe4000bf26270 */
[----:B------:R-:W-:Y:S02]  /*0910*/  SEL R3, R3, UR16, !P0 ;  /* 0x0000001003037c07 */ /* 0x000fe4000c000000 */
[----:B------:R-:W-:Y:S02]  /*0920*/  ISETP.GE.AND P0, PT, R8, UR7, PT ;  /* 0x0000000708007c0c */ /* 0x000fe4000bf06270 */
[----:B------:R-:W-:Y:S01]  /*0930*/  SEL R7, R7, UR16, !P1 ;  /* 0x0000001007077c07 */ /* 0x000fe2000c800000 */
[----:B------:R-:W-:Y:S01]  /*0940*/  IMAD R3, R4, UR7, R3 ;  /* 0x0000000704037c24 */ /* 0x000fe2000f8e0203 */
[----:B------:R-:W-:-:S02]  /*0950*/  ISETP.GE.AND P1, PT, R10, UR7, PT ;  /* 0x000000070a007c0c */ /* 0x000fc4000bf26270 */
[----:B------:R-:W-:Y:S01]  /*0960*/  SEL R9, R8, UR16, !P0 ;  /* 0x0000001008097c07 */ /* 0x000fe2000c000000 */
[----:B------:R-:W-:Y:S01]  /*0970*/  IMAD R7, R4, UR7, R7 ;  /* 0x0000000704077c24 */ /* 0x000fe2000f8e0207 */
[----:B-1----:R-:W-:Y:S02]  /*0980*/  IADD3 R2, P0, PT, R3, UR22, RZ ;  /* 0x0000001603027c10 */ /* 0x002fe4000ff1e0ff */
[----:B------:R-:W-:Y:S01]  /*0990*/  SEL R13, R10, UR16, !P1 ;  /* 0x000000100a0d7c07 */ /* 0x000fe2000c800000 */
[C---:B------:R-:W-:Y:S01]  /*09a0*/  IMAD R11, R4.reuse, UR7, R9 ;  /* 0x00000007040b7c24 */ /* 0x040fe2000f8e0209 */
[----:B------:R-:W-:Y:S02]  /*09b0*/  IADD3 R8, P1, PT, R7, UR22, RZ ;  /* 0x0000001607087c10 */ /* 0x000fe4000ff3e0ff */
[----:B------:R-:W-:Y:S01]  /*09c0*/  LEA.HI.X.SX32 R3, R3, UR23, 0x1, P0 ;  /* 0x0000001703037c11 */ /* 0x000fe200080f0eff */
[----:B------:R-:W-:Y:S01]  /*09d0*/  IMAD R13, R4, UR7, R13 ;  /* 0x00000007040d7c24 */ /* 0x000fe2000f8e020d */
[----:B------:R-:W-:-:S02]  /*09e0*/  IADD3 R10, P0, PT, R11, UR22, RZ ;  /* 0x000000160b0a7c10 */ /* 0x000fc4000ff1e0ff */
[----:B------:R-:W-:Y:S01]  /*09f0*/  LEA.HI.X.SX32 R9, R7, UR23, 0x1, P1 ;  /* 0x0000001707097c11 */ /* 0x000fe200088f0eff */
[----:B------:R-:W2:Y:S01]  /*0a00*/  LDG.E.U8 R2, desc[UR14][R2.64] ;  /* 0x0000000e02027981 */ /* 0x000ea2000c1e1100 */
[----:B------:R-:W-:Y:S02]  /*0a10*/  IADD3 R12, P1, PT, R13, UR22, RZ ;  /* 0x000000160d0c7c10 */ /* 0x000fe4000ff3e0ff */
[----:B------:R-:W-:Y:S01]  /*0a20*/  LEA.HI.X.SX32 R11, R11, UR23, 0x1, P0 ;  /* 0x000000170b0b7c11 */ /* 0x000fe200080f0eff */
[----:B------:R-:W3:Y:S01]  /*0a30*/  LDG.E.U8 R8, desc[UR14][R8.64] ;  /* 0x0000000e08087981 */ /* 0x000ee2000c1e1100 */
[----:B------:R-:W-:-:S03]  /*0a40*/  LEA.HI.X.SX32 R13, R13, UR23, 0x1, P1 ;  /* 0x000000170d0d7c11 */ /* 0x000fc600088f0eff */
[----:B------:R-:W4:Y:S04]  /*0a50*/  LDG.E.U8 R10, desc[UR14][R10.64] ;  /* 0x0000000e0a0a7981 */ /* 0x000f28000c1e1100 */
[----:B------:R-:W5:Y:S01]  /*0a60*/  LDG.E.U8 R12, desc[UR14][R12.64] ;  /* 0x0000000e0c0c7981 */ /* 0x000f62000c1e1100 */
[----:B------:R-:W-:Y:S01]  /*0a70*/  UIADD3 UR7, UPT, UPT, UR9, UR5, URZ ;  /* 0x0000000509077290 */ /* 0x000fe2000fffe0ff */
[----:B------:R-:W-:Y:S01]  /*0a80*/  UMOV UR10, 0x4 ;  /* 0x00000004000a7882 */ /* 0x000fe20000000000 */
[----:B------:R-:W-:Y:S02]  /*0a90*/  UIADD3 UR8, UPT, UPT, UR9, UR5, URZ ;  /* 0x0000000509087290 */ /* 0x000fe4000fffe0ff */
[----:B------:R-:W-:Y:S02]  /*0aa0*/  ULEA UR7, UR7, UR10, 0x2 ;  /* 0x0000000a07077291 */ /* 0x000fe4000f8e10ff */
[----:B------:R-:W-:-:S02]  /*0ab0*/  USHF.L.U32 UR8, UR8, 0x2, URZ ;  /* 0x0000000208087899 */ /* 0x000fc400080006ff */
[----:B------:R-:W-:-:S08]  /*0ac0*/  UIADD3 UR5, UPT, UPT, UR5, 0x4, URZ ;  /* 0x0000000405057890 */ /* 0x000fd0000fffe0ff */
[----:B------:R-:W0:Y:S02]  /*0ad0*/  LDCU UR7, c[0x3][UR7] ;  /* 0x00c00000070777ac */ /* 0x000e240008000800 */
[----:B------:R-:W1:Y:S01]  /*0ae0*/  LDCU UR10, c[0x3][UR8+0x8] ;  /* 0x00c00100080a77ac */ /* 0x000e620008000800 */
[----:B------:R-:W5:Y:S01]  /*0af0*/  LDCU UR19, c[0x3][UR8+0xc] ;  /* 0x00c00180081377ac */ /* 0x000f620008000800 */
[----:B------:R-:W5:Y:S01]  /*0b00*/  LDCU UR8, c[0x3][UR8+0x10] ;  /* 0x00c00200080877ac */ /* 0x000f620008000800 */
[----:B--2---:R-:W-:Y:S02]  /*0b10*/  I2FP.F32.U32 R3, R2 ;  /* 0x0000000200037245 */ /* 0x004fe40000201000 */
[----:B---3--:R-:W-:-:S03]  /*0b20*/  I2FP.F32.U32 R8, R8 ;  /* 0x0000000800087245 */ /* 0x008fc60000201000 */
[----:B0-----:R-:W-:Y:S01]  /*0b30*/  FFMA R3, R3, UR7, R6 ;  /* 0x0000000703037c23 */ /* 0x001fe20008000006 */
[----:B----4-:R-:W-:-:S03]  /*0b40*/  I2FP.F32.U32 R10, R10 ;  /* 0x0000000a000a7245 */ /* 0x010fc60000201000 */
[----:B-1----:R-:W-:Y:S01]  /*0b50*/  FFMA R3, R8, UR10, R3 ;  /* 0x0000000a08037c23 */ /* 0x002fe20008000003 */
[----:B-----5:R-:W-:-:S03]  /*0b60*/  I2FP.F32.U32 R12, R12 ;  /* 0x0000000c000c7245 */ /* 0x020fc60000201000 */
[----:B------:R-:W-:-:S04]  /*0b70*/  FFMA R3, R10, UR19, R3 ;  /* 0x000000130a037c23 */ /* 0x000fc80008000003 */
[----:B------:R-:W-:-:S07]  /*0b80*/  FFMA R6, R12, UR8, R3 ;  /* 0x000000080c067c23 */ /* 0x000fce0008000003 */
.L_x_6:
[----:B------:R-:W-:Y:S05]  /*0b90*/  BRA.U !UP2, `(.L_x_5) ;  /* 0x000000010ac07547 */ /* 0x000fea000b800000 */
[----:B------:R-:W-:Y:S02]  /*0ba0*/  UISETP.NE.AND UP2, UPT, UR18, 0x1, UPT ;  /* 0x000000011200788c */ /* 0x000fe4000bf45270 */
[----:B------:R-:W-:-:S07]  /*0bb0*/  ULOP3.LUT UP3, URZ, UR21, 0x1, URZ, 0xc0, !UPT ;  /* 0x0000000115ff7892 */ /* 0x000fce000f86c0ff */
[----:B------:R-:W-:Y:S05]  /*0bc0*/  BRA.U !UP2, `(.L_x_7) ;  /* 0x000000010a747547 */ /* 0x000fea000b800000 */
[----:B------:R-:W0:Y:S01]  /*0bd0*/  LDCU UR7, c[0x0][0x394] ;  /* 0x00007280ff0777ac */ /* 0x000e220008000800 */
[----:B------:R-:W-:Y:S01]  /*0be0*/  VIADD R2, R21, UR5 ;  /* 0x0000000515027c36 */ /* 0x000fe20008000000 */
[----:B------:R-:W1:Y:S04]  /*0bf0*/  LDCU.64 UR20, c[0x0][0x380] ;  /* 0x00007000ff1477ac */ /* 0x000e680008000a00 */
[----:B------:R-:W-:Y:S02]  /*0c00*/  VIMNMX R3, PT, PT, RZ, R2, !PT ;  /* 0x00000002ff037248 */ /* 0x000fe40007fe0100 */
[----:B------:R-:W-:Y:S02]  /*0c10*/  VIADDMNMX R2, R2, 0x1, RZ, !PT ;  /* 0x0000000102027846 */ /* 0x000fe400078001ff */
[----:B0-----:R-:W-:-:S02]  /*0c20*/  ISETP.GE.AND P0, PT, R3, UR7, PT ;  /* 0x0000000703007c0c */ /* 0x001fc4000bf06270 */
[C---:B------:R-:W-:Y:S02]  /*0c30*/  ISETP.GE.AND P1, PT, R2.reuse, UR7, PT ;  /* 0x0000000702007c0c */ /* 0x040fe4000bf26270 */
[----:B------:R-:W-:Y:S02]  /*0c40*/  SEL R3, R3, UR16, !P0 ;  /* 0x0000001003037c07 */ /* 0x000fe4000c000000 */
[----:B------:R-:W-:-:S03]  /*0c50*/  SEL R7, R2, UR16, !P1 ;  /* 0x0000001002077c07 */ /* 0x000fc6000c800000 */
[C---:B------:R-:W-:Y:S02]  /*0c60*/  IMAD R3, R4.reuse, UR7, R3 ;  /* 0x0000000704037c24 */ /* 0x040fe4000f8e0203 */
[----:B------:R-:W-:-:S03]  /*0c70*/  IMAD R7, R4, UR7, R7 ;  /* 0x0000000704077c24 */ /* 0x000fc6000f8e0207 */
[----:B-1----:R-:W-:Y:S02]  /*0c80*/  IADD3 R2, P0, PT, R3, UR20, RZ ;  /* 0x0000001403027c10 */ /* 0x002fe4000ff1e0ff */
[----:B------:R-:W-:Y:S02]  /*0c90*/  IADD3 R8, P1, PT, R7, UR20, RZ ;  /* 0x0000001407087c10 */ /* 0x000fe4000ff3e0ff */
[----:B------:R-:W-:Y:S02]  /*0ca0*/  LEA.HI.X.SX32 R3, R3, UR21, 0x1, P0 ;  /* 0x0000001503037c11 */ /* 0x000fe400080f0eff */
[----:B------:R-:W-:-:S03]  /*0cb0*/  LEA.HI.X.SX32 R9, R7, UR21, 0x1, P1 ;  /* 0x0000001507097c11 */ /* 0x000fc600088f0eff */
[----:B------:R-:W2:Y:S04]  /*0cc0*/  LDG.E.U8 R2, desc[UR14][R2.64] ;  /* 0x0000000e02027981 */ /* 0x000ea8000c1e1100 */
[----:B------:R-:W3:Y:S01]  /*0cd0*/  LDG.E.U8 R8, desc[UR14][R8.64] ;  /* 0x0000000e08087981 */ /* 0x000ee2000c1e1100 */
        /* <DEDUP_REMOVED lines=8> */
[----:B--2---:R-:W-:Y:S02]  /*0d60*/  I2FP.F32.U32 R7, R2 ;  /* 0x0000000200077245 */ /* 0x004fe40000201000 */
[----:B---3--:R-:W-:-:S03]  /*0d70*/  I2FP.F32.U32 R3, R8 ;  /* 0x0000000800037245 */ /* 0x008fc60000201000 */
[----:B0-----:R-:W-:-:S04]  /*0d80*/  FFMA R6, R7, UR7, R6 ;  /* 0x0000000707067c23 */ /* 0x001fc80008000006 */
[----:B-1----:R-:W-:-:S07]  /*0d90*/  FFMA R6, R3, UR10, R6 ;  /* 0x0000000a03067c23 */ /* 0x002fce0008000006 */
.L_x_7:
[----:B------:R-:W-:Y:S05]  /*0da0*/  BRA.U !UP3, `(.L_x_5) ;  /* 0x000000010b3c7547 */ /* 0x000fea000b800000 */
[----:B------:R-:W0:Y:S01]  /*0db0*/  LDCU UR7, c[0x0][0x394] ;  /* 0x00007280ff0777ac */ /* 0x000e220008000800 */
[----:B------:R-:W-:Y:S01]  /*0dc0*/  VIADDMNMX R2, R21, UR5, RZ, !PT ;  /* 0x0000000515027c46 */ /* 0x000fe2000f8001ff */
[----:B------:R-:W1:Y:S03]  /*0dd0*/  LDCU.64 UR20, c[0x0][0x380] ;  /* 0x00007000ff1477ac */ /* 0x000e660008000a00 */
[----:B0-----:R-:W-:-:S04]  /*0de0*/  ISETP.GE.AND P0, PT, R2, UR7, PT ;  /* 0x0000000702007c0c */ /* 0x001fc8000bf06270 */
[----:B------:R-:W-:-:S05]  /*0df0*/  SEL R3, R2, UR16, !P0 ;  /* 0x0000001002037c07 */ /* 0x000fca000c000000 */
[----:B------:R-:W-:-:S05]  /*0e00*/  IMAD R3, R4, UR7, R3 ;  /* 0x0000000704037c24 */ /* 0x000fca000f8e0203 */
[----:B-1----:R-:W-:-:S04]  /*0e10*/  IADD3 R2, P0, PT, R3, UR20, RZ ;  /* 0x0000001403027c10 */ /* 0x002fc8000ff1e0ff */
[----:B------:R-:W-:-:S05]  /*0e20*/  LEA.HI.X.SX32 R3, R3, UR21, 0x1, P0 ;  /* 0x0000001503037c11 */ /* 0x000fca00080f0eff */
[----:B------:R-:W2:Y:S01]  /*0e30*/  LDG.E.U8 R2, desc[UR14][R2.64] ;  /* 0x0000000e02027981 */ /* 0x000ea2000c1e1100 */
[----:B------:R-:W-:Y:S01]  /*0e40*/  UIADD3 UR5, UPT, UPT, UR9, UR5, URZ ;  /* 0x0000000509057290 */ /* 0x000fe2000fffe0ff */
[----:B------:R-:W-:-:S03]  /*0e50*/  UMOV UR7, 0x4 ;  /* 0x0000000400077882 */ /* 0x000fc60000000000 */
[----:B------:R-:W-:-:S12]  /*0e60*/  ULEA UR5, UR5, UR7, 0x2 ;  /* 0x0000000705057291 */ /* 0x000fd8000f8e10ff */
[----:B------:R-:W0:Y:S01]  /*0e70*/  LDCU UR5, c[0x3][UR5] ;  /* 0x00c00000050577ac */ /* 0x000e220008000800 */
[----:B--2---:R-:W-:-:S05]  /*0e80*/  I2FP.F32.U32 R7, R2 ;  /* 0x0000000200077245 */ /* 0x004fca0000201000 */
[----:B0-----:R-:W-:-:S07]  /*0e90*/  FFMA R6, R7, UR5, R6 ;  /* 0x0000000507067c23 */ /* 0x001fce0008000006 */
.L_x_5:
[----:B------:R-:W-:Y:S05]  /*0ea0*/  BRA.U UP1, `(.L_x_8) ;  /* 0xfffffff101cc7547 */ /* 0x000fea000b83ffff */
.L_x_2:
[----:B------:R-:W0:Y:S01]  /*0eb0*/  LDCU UR6, c[0x0][0x394] ;  /* 0x00007280ff0677ac */ /* 0x000e220008000800 */
[C---:B------:R-:W-:Y:S01]  /*0ec0*/  FSETP.GEU.AND P0, PT, R6.reuse, RZ, PT ;  /* 0x000000ff0600720b */ /* 0x040fe20003f0e000 */
[----:B------:R-:W1:Y:S03]  /*0ed0*/  LDCU.64 UR4, c[0x0][0x388] ;  /* 0x00007100ff0477ac */ /* 0x000e660008000a00 */
[----:B------:R-:W-:-:S04]  /*0ee0*/  FSEL R6, R6, RZ, P0 ;  /* 0x000000ff06067208 */ /* 0x000fc80000000000 */
[----:B------:R-:W-:Y:S01]  /*0ef0*/  FMNMX.NAN R6, R6, 255, PT ;  /* 0x437f000006067809 */ /* 0x000fe20003820000 */
[----:B0-----:R-:W-:-:S03]  /*0f00*/  IMAD R0, R0, UR6, R5 ;  /* 0x0000000600007c24 */ /* 0x001fc6000f8e0205 */
[----:B------:R-:W0:Y:S02]  /*0f10*/  F2I.U32.TRUNC.NTZ R5, R6 ;  /* 0x0000000600057305 */ /* 0x000e24000020f000 */
[----:B-1----:R-:W-:-:S04]  /*0f20*/  IADD3 R2, P0, PT, R0, UR4, RZ ;  /* 0x0000000400027c10 */ /* 0x002fc8000ff1e0ff */
[----:B------:R-:W-:-:S05]  /*0f30*/  LEA.HI.X.SX32 R3, R0, UR5, 0x1, P0 ;  /* 0x0000000500037c11 */ /* 0x000fca00080f0eff */
[----:B0-----:R-:W-:Y:S01]  /*0f40*/  STG.E.U8 desc[UR14][R2.64], R5 ;  /* 0x0000000502007986 */ /* 0x001fe2000c10110e */
[----:B------:R-:W-:Y:S05]  /*0f50*/  EXIT ;  /* 0x000000000000794d */ /* 0x000fea0003800000 */
.L_x_9:
        /* <DEDUP_REMOVED lines=10> */
.L_x_12:


//--------------------- .nv.shared.reserved.0     --------------------------
	.section	.nv.shared.reserved.0,"aw",@nobits
	.weak		__nv_reservedSMEM_offset_0_alias
	.size		__nv_reservedSMEM_offset_0_alias, 0, 64
	.other		__nv_reservedSMEM_offset_0_alias,@"STO_CUDA_RESERVED_SHARED STV_DEFAULT"
__nv_reservedSMEM_offset_0_alias:
	.zero		0
	.zero		64


//--------------------- .nv.constant0._Z17recombineChannelsPKhS0_S0_P6uchar4ii --------------------------
	.section	.nv.constant0._Z17recombineChannelsPKhS0_S0_P6uchar4ii,"a",@progbits
	.sectionflags	@""
	.align	4
.nv.constant0._Z17recombineChannelsPKhS0_S0_P6uchar4ii:
	.zero		936


//--------------------- .nv.constant0._Z16separateChannelsPK6uchar4iiPhS2_S2_ --------------------------
	.section	.nv.constant0._Z16separateChannelsPK6uchar4iiPhS2_S2_,"a",@progbits
	.sectionflags	@""
	.align	4
.nv.constant0._Z16separateChannelsPK6uchar4iiPhS2_S2_:
	.zero		936


//--------------------- .nv.constant0._Z10box_filterPKhPhiii --------------------------
	.section	.nv.constant0._Z10box_filterPKhPhiii,"a",@progbits
	.sectionflags	@""
	.align	4
.nv.constant0._Z10box_filterPKhPhiii:
	.zero		924


//--------------------- SYMBOLS --------------------------

	.type		.nv.reservedSmem.offset0,@object
	.size		.nv.reservedSmem.offset0,0x4
